//
// Generated by NVIDIA NVVM Compiler
//
// Compiler Build ID: CL-36424714
// Cuda compilation tools, release 13.0, V13.0.88
// Based on NVVM 20.0.0
//

.version 9.0
.target sm_100
.address_size 64

	// .globl	_Z18csrMatVecMulKerneliPKdPKiS2_S0_Pd
// _ZZ16dotProductKerneliPKdS0_PdE6shared has been demoted

.visible .entry _Z18csrMatVecMulKerneliPKdPKiS2_S0_Pd(
	.param .u32 _Z18csrMatVecMulKerneliPKdPKiS2_S0_Pd_param_0,
	.param .u64 .ptr .align 1 _Z18csrMatVecMulKerneliPKdPKiS2_S0_Pd_param_1,
	.param .u64 .ptr .align 1 _Z18csrMatVecMulKerneliPKdPKiS2_S0_Pd_param_2,
	.param .u64 .ptr .align 1 _Z18csrMatVecMulKerneliPKdPKiS2_S0_Pd_param_3,
	.param .u64 .ptr .align 1 _Z18csrMatVecMulKerneliPKdPKiS2_S0_Pd_param_4,
	.param .u64 .ptr .align 1 _Z18csrMatVecMulKerneliPKdPKiS2_S0_Pd_param_5
)
{
	.reg .pred 	%p<11>;
	.reg .b32 	%r<65>;
	.reg .b64 	%rd<91>;
	.reg .b64 	%fd<112>;

	ld.param.u32 	%r23, [_Z18csrMatVecMulKerneliPKdPKiS2_S0_Pd_param_0];
	ld.param.u64 	%rd8, [_Z18csrMatVecMulKerneliPKdPKiS2_S0_Pd_param_1];
	ld.param.u64 	%rd6, [_Z18csrMatVecMulKerneliPKdPKiS2_S0_Pd_param_2];
	ld.param.u64 	%rd9, [_Z18csrMatVecMulKerneliPKdPKiS2_S0_Pd_param_3];
	ld.param.u64 	%rd10, [_Z18csrMatVecMulKerneliPKdPKiS2_S0_Pd_param_4];
	ld.param.u64 	%rd7, [_Z18csrMatVecMulKerneliPKdPKiS2_S0_Pd_param_5];
	cvta.to.global.u64 	%rd1, %rd10;
	cvta.to.global.u64 	%rd2, %rd9;
	cvta.to.global.u64 	%rd3, %rd8;
	mov.u32 	%r24, %ctaid.x;
	mov.u32 	%r25, %ntid.x;
	mov.u32 	%r26, %tid.x;
	mad.lo.s32 	%r1, %r24, %r25, %r26;
	setp.ge.s32 	%p1, %r1, %r23;
	@%p1 bra 	$L__BB0_15;
	cvta.to.global.u64 	%rd11, %rd6;
	mul.wide.s32 	%rd12, %r1, 4;
	add.s64 	%rd13, %rd11, %rd12;
	ld.global.u32 	%r60, [%rd13];
	ld.global.u32 	%r3, [%rd13+4];
	setp.ge.s32 	%p2, %r60, %r3;
	mov.f64 	%fd111, 0d0000000000000000;
	@%p2 bra 	$L__BB0_14;
	sub.s32 	%r4, %r3, %r60;
	and.b32  	%r5, %r4, 15;
	sub.s32 	%r27, %r60, %r3;
	setp.gt.u32 	%p3, %r27, -16;
	mov.f64 	%fd111, 0d0000000000000000;
	@%p3 bra 	$L__BB0_5;
	and.b32  	%r28, %r4, -16;
	neg.s32 	%r58, %r28;
	add.s64 	%rd4, %rd3, 64;
	add.s64 	%rd5, %rd2, 32;
	mov.f64 	%fd111, 0d0000000000000000;
$L__BB0_4:
	.pragma "nounroll";
	mul.wide.s32 	%rd14, %r60, 8;
	add.s64 	%rd15, %rd4, %rd14;
	mul.wide.s32 	%rd16, %r60, 4;
	add.s64 	%rd17, %rd5, %rd16;
	ld.global.f64 	%fd18, [%rd15+-64];
	ld.global.u32 	%r29, [%rd17+-32];
	mul.wide.s32 	%rd18, %r29, 8;
	add.s64 	%rd19, %rd1, %rd18;
	ld.global.f64 	%fd19, [%rd19];
	fma.rn.f64 	%fd20, %fd18, %fd19, %fd111;
	ld.global.f64 	%fd21, [%rd15+-56];
	ld.global.u32 	%r30, [%rd17+-28];
	mul.wide.s32 	%rd20, %r30, 8;
	add.s64 	%rd21, %rd1, %rd20;
	ld.global.f64 	%fd22, [%rd21];
	fma.rn.f64 	%fd23, %fd21, %fd22, %fd20;
	ld.global.f64 	%fd24, [%rd15+-48];
	ld.global.u32 	%r31, [%rd17+-24];
	mul.wide.s32 	%rd22, %r31, 8;
	add.s64 	%rd23, %rd1, %rd22;
	ld.global.f64 	%fd25, [%rd23];
	fma.rn.f64 	%fd26, %fd24, %fd25, %fd23;
	ld.global.f64 	%fd27, [%rd15+-40];
	ld.global.u32 	%r32, [%rd17+-20];
	mul.wide.s32 	%rd24, %r32, 8;
	add.s64 	%rd25, %rd1, %rd24;
	ld.global.f64 	%fd28, [%rd25];
	fma.rn.f64 	%fd29, %fd27, %fd28, %fd26;
	ld.global.f64 	%fd30, [%rd15+-32];
	ld.global.u32 	%r33, [%rd17+-16];
	mul.wide.s32 	%rd26, %r33, 8;
	add.s64 	%rd27, %rd1, %rd26;
	ld.global.f64 	%fd31, [%rd27];
	fma.rn.f64 	%fd32, %fd30, %fd31, %fd29;
	ld.global.f64 	%fd33, [%rd15+-24];
	ld.global.u32 	%r34, [%rd17+-12];
	mul.wide.s32 	%rd28, %r34, 8;
	add.s64 	%rd29, %rd1, %rd28;
	ld.global.f64 	%fd34, [%rd29];
	fma.rn.f64 	%fd35, %fd33, %fd34, %fd32;
	ld.global.f64 	%fd36, [%rd15+-16];
	ld.global.u32 	%r35, [%rd17+-8];
	mul.wide.s32 	%rd30, %r35, 8;
	add.s64 	%rd31, %rd1, %rd30;
	ld.global.f64 	%fd37, [%rd31];
	fma.rn.f64 	%fd38, %fd36, %fd37, %fd35;
	ld.global.f64 	%fd39, [%rd15+-8];
	ld.global.u32 	%r36, [%rd17+-4];
	mul.wide.s32 	%rd32, %r36, 8;
	add.s64 	%rd33, %rd1, %rd32;
	ld.global.f64 	%fd40, [%rd33];
	fma.rn.f64 	%fd41, %fd39, %fd40, %fd38;
	ld.global.f64 	%fd42, [%rd15];
	ld.global.u32 	%r37, [%rd17];
	mul.wide.s32 	%rd34, %r37, 8;
	add.s64 	%rd35, %rd1, %rd34;
	ld.global.f64 	%fd43, [%rd35];
	fma.rn.f64 	%fd44, %fd42, %fd43, %fd41;
	ld.global.f64 	%fd45, [%rd15+8];
	ld.global.u32 	%r38, [%rd17+4];
	mul.wide.s32 	%rd36, %r38, 8;
	add.s64 	%rd37, %rd1, %rd36;
	ld.global.f64 	%fd46, [%rd37];
	fma.rn.f64 	%fd47, %fd45, %fd46, %fd44;
	ld.global.f64 	%fd48, [%rd15+16];
	ld.global.u32 	%r39, [%rd17+8];
	mul.wide.s32 	%rd38, %r39, 8;
	add.s64 	%rd39, %rd1, %rd38;
	ld.global.f64 	%fd49, [%rd39];
	fma.rn.f64 	%fd50, %fd48, %fd49, %fd47;
	ld.global.f64 	%fd51, [%rd15+24];
	ld.global.u32 	%r40, [%rd17+12];
	mul.wide.s32 	%rd40, %r40, 8;
	add.s64 	%rd41, %rd1, %rd40;
	ld.global.f64 	%fd52, [%rd41];
	fma.rn.f64 	%fd53, %fd51, %fd52, %fd50;
	ld.global.f64 	%fd54, [%rd15+32];
	ld.global.u32 	%r41, [%rd17+16];
	mul.wide.s32 	%rd42, %r41, 8;
	add.s64 	%rd43, %rd1, %rd42;
	ld.global.f64 	%fd55, [%rd43];
	fma.rn.f64 	%fd56, %fd54, %fd55, %fd53;
	ld.global.f64 	%fd57, [%rd15+40];
	ld.global.u32 	%r42, [%rd17+20];
	mul.wide.s32 	%rd44, %r42, 8;
	add.s64 	%rd45, %rd1, %rd44;
	ld.global.f64 	%fd58, [%rd45];
	fma.rn.f64 	%fd59, %fd57, %fd58, %fd56;
	ld.global.f64 	%fd60, [%rd15+48];
	ld.global.u32 	%r43, [%rd17+24];
	mul.wide.s32 	%rd46, %r43, 8;
	add.s64 	%rd47, %rd1, %rd46;
	ld.global.f64 	%fd61, [%rd47];
	fma.rn.f64 	%fd62, %fd60, %fd61, %fd59;
	ld.global.f64 	%fd63, [%rd15+56];
	ld.global.u32 	%r44, [%rd17+28];
	mul.wide.s32 	%rd48, %r44, 8;
	add.s64 	%rd49, %rd1, %rd48;
	ld.global.f64 	%fd64, [%rd49];
	fma.rn.f64 	%fd111, %fd63, %fd64, %fd62;
	add.s32 	%r60, %r60, 16;
	add.s32 	%r58, %r58, 16;
	setp.ne.s32 	%p4, %r58, 0;
	@%p4 bra 	$L__BB0_4;
$L__BB0_5:
	setp.eq.s32 	%p5, %r5, 0;
	@%p5 bra 	$L__BB0_14;
	and.b32  	%r12, %r4, 7;
	setp.lt.u32 	%p6, %r5, 8;
	@%p6 bra 	$L__BB0_8;
	mul.wide.s32 	%rd50, %r60, 8;
	add.s64 	%rd51, %rd3, %rd50;
	ld.global.f64 	%fd66, [%rd51];
	mul.wide.s32 	%rd52, %r60, 4;
	add.s64 	%rd53, %rd2, %rd52;
	ld.global.u32 	%r45, [%rd53];
	mul.wide.s32 	%rd54, %r45, 8;
	add.s64 	%rd55, %rd1, %rd54;
	ld.global.f64 	%fd67, [%rd55];
	fma.rn.f64 	%fd68, %fd66, %fd67, %fd111;
	ld.global.f64 	%fd69, [%rd51+8];
	ld.global.u32 	%r46, [%rd53+4];
	mul.wide.s32 	%rd56, %r46, 8;
	add.s64 	%rd57, %rd1, %rd56;
	ld.global.f64 	%fd70, [%rd57];
	fma.rn.f64 	%fd71, %fd69, %fd70, %fd68;
	ld.global.f64 	%fd72, [%rd51+16];
	ld.global.u32 	%r47, [%rd53+8];
	mul.wide.s32 	%rd58, %r47, 8;
	add.s64 	%rd59, %rd1, %rd58;
	ld.global.f64 	%fd73, [%rd59];
	fma.rn.f64 	%fd74, %fd72, %fd73, %fd71;
	ld.global.f64 	%fd75, [%rd51+24];
	ld.global.u32 	%r48, [%rd53+12];
	mul.wide.s32 	%rd60, %r48, 8;
	add.s64 	%rd61, %rd1, %rd60;
	ld.global.f64 	%fd76, [%rd61];
	fma.rn.f64 	%fd77, %fd75, %fd76, %fd74;
	ld.global.f64 	%fd78, [%rd51+32];
	ld.global.u32 	%r49, [%rd53+16];
	mul.wide.s32 	%rd62, %r49, 8;
	add.s64 	%rd63, %rd1, %rd62;
	ld.global.f64 	%fd79, [%rd63];
	fma.rn.f64 	%fd80, %fd78, %fd79, %fd77;
	ld.global.f64 	%fd81, [%rd51+40];
	ld.global.u32 	%r50, [%rd53+20];
	mul.wide.s32 	%rd64, %r50, 8;
	add.s64 	%rd65, %rd1, %rd64;
	ld.global.f64 	%fd82, [%rd65];
	fma.rn.f64 	%fd83, %fd81, %fd82, %fd80;
	ld.global.f64 	%fd84, [%rd51+48];
	ld.global.u32 	%r51, [%rd53+24];
	mul.wide.s32 	%rd66, %r51, 8;
	add.s64 	%rd67, %rd1, %rd66;
	ld.global.f64 	%fd85, [%rd67];
	fma.rn.f64 	%fd86, %fd84, %fd85, %fd83;
	ld.global.f64 	%fd87, [%rd51+56];
	ld.global.u32 	%r52, [%rd53+28];
	mul.wide.s32 	%rd68, %r52, 8;
	add.s64 	%rd69, %rd1, %rd68;
	ld.global.f64 	%fd88, [%rd69];
	fma.rn.f64 	%fd111, %fd87, %fd88, %fd86;
	add.s32 	%r60, %r60, 8;
$L__BB0_8:
	setp.eq.s32 	%p7, %r12, 0;
	@%p7 bra 	$L__BB0_14;
	and.b32  	%r15, %r4, 3;
	setp.lt.u32 	%p8, %r12, 4;
	@%p8 bra 	$L__BB0_11;
	mul.wide.s32 	%rd70, %r60, 8;
	add.s64 	%rd71, %rd3, %rd70;
	ld.global.f64 	%fd90, [%rd71];
	mul.wide.s32 	%rd72, %r60, 4;
	add.s64 	%rd73, %rd2, %rd72;
	ld.global.u32 	%r53, [%rd73];
	mul.wide.s32 	%rd74, %r53, 8;
	add.s64 	%rd75, %rd1, %rd74;
	ld.global.f64 	%fd91, [%rd75];
	fma.rn.f64 	%fd92, %fd90, %fd91, %fd111;
	ld.global.f64 	%fd93, [%rd71+8];
	ld.global.u32 	%r54, [%rd73+4];
	mul.wide.s32 	%rd76, %r54, 8;
	add.s64 	%rd77, %rd1, %rd76;
	ld.global.f64 	%fd94, [%rd77];
	fma.rn.f64 	%fd95, %fd93, %fd94, %fd92;
	ld.global.f64 	%fd96, [%rd71+16];
	ld.global.u32 	%r55, [%rd73+8];
	mul.wide.s32 	%rd78, %r55, 8;
	add.s64 	%rd79, %rd1, %rd78;
	ld.global.f64 	%fd97, [%rd79];
	fma.rn.f64 	%fd98, %fd96, %fd97, %fd95;
	ld.global.f64 	%fd99, [%rd71+24];
	ld.global.u32 	%r56, [%rd73+12];
	mul.wide.s32 	%rd80, %r56, 8;
	add.s64 	%rd81, %rd1, %rd80;
	ld.global.f64 	%fd100, [%rd81];
	fma.rn.f64 	%fd111, %fd99, %fd100, %fd98;
	add.s32 	%r60, %r60, 4;
$L__BB0_11:
	setp.eq.s32 	%p9, %r15, 0;
	@%p9 bra 	$L__BB0_14;
	neg.s32 	%r63, %r15;
$L__BB0_13:
	.pragma "nounroll";
	mul.wide.s32 	%rd82, %r60, 4;
	add.s64 	%rd83, %rd2, %rd82;
	mul.wide.s32 	%rd84, %r60, 8;
	add.s64 	%rd85, %rd3, %rd84;
	ld.global.f64 	%fd101, [%rd85];
	ld.global.u32 	%r57, [%rd83];
	mul.wide.s32 	%rd86, %r57, 8;
	add.s64 	%rd87, %rd1, %rd86;
	ld.global.f64 	%fd102, [%rd87];
	fma.rn.f64 	%fd111, %fd101, %fd102, %fd111;
	add.s32 	%r60, %r60, 1;
	add.s32 	%r63, %r63, 1;
	setp.ne.s32 	%p10, %r63, 0;
	@%p10 bra 	$L__BB0_13;
$L__BB0_14:
	cvta.to.global.u64 	%rd88, %rd7;
	mul.wide.s32 	%rd89, %r1, 8;
	add.s64 	%rd90, %rd88, %rd89;
	st.global.f64 	[%rd90], %fd111;
$L__BB0_15:
	ret;

}
	// .globl	_Z10axpyKernelidPKdPd
.visible .entry _Z10axpyKernelidPKdPd(
	.param .u32 _Z10axpyKernelidPKdPd_param_0,
	.param .f64 _Z10axpyKernelidPKdPd_param_1,
	.param .u64 .ptr .align 1 _Z10axpyKernelidPKdPd_param_2,
	.param .u64 .ptr .align 1 _Z10axpyKernelidPKdPd_param_3
)
{
	.reg .pred 	%p<2>;
	.reg .b32 	%r<6>;
	.reg .b64 	%rd<8>;
	.reg .b64 	%fd<5>;

	ld.param.u32 	%r2, [_Z10axpyKernelidPKdPd_param_0];
	ld.param.f64 	%fd1, [_Z10axpyKernelidPKdPd_param_1];
	ld.param.u64 	%rd1, [_Z10axpyKernelidPKdPd_param_2];
	ld.param.u64 	%rd2, [_Z10axpyKernelidPKdPd_param_3];
	mov.u32 	%r3, %ctaid.x;
	mov.u32 	%r4, %ntid.x;
	mov.u32 	%r5, %tid.x;
	mad.lo.s32 	%r1, %r3, %r4, %r5;
	setp.ge.s32 	%p1, %r1, %r2;
	@%p1 bra 	$L__BB1_2;
	cvta.to.global.u64 	%rd3, %rd1;
	cvta.to.global.u64 	%rd4, %rd2;
	mul.wide.s32 	%rd5, %r1, 8;
	add.s64 	%rd6, %rd3, %rd5;
	ld.global.f64 	%fd2, [%rd6];
	add.s64 	%rd7, %rd4, %rd5;
	ld.global.f64 	%fd3, [%rd7];
	fma.rn.f64 	%fd4, %fd1, %fd2, %fd3;
	st.global.f64 	[%rd7], %fd4;
$L__BB1_2:
	ret;

}
	// .globl	_Z10copyKerneliPKdPd
.visible .entry _Z10copyKerneliPKdPd(
	.param .u32 _Z10copyKerneliPKdPd_param_0,
	.param .u64 .ptr .align 1 _Z10copyKerneliPKdPd_param_1,
	.param .u64 .ptr .align 1 _Z10copyKerneliPKdPd_param_2
)
{
	.reg .pred 	%p<2>;
	.reg .b32 	%r<6>;
	.reg .b64 	%rd<8>;
	.reg .b64 	%fd<2>;

	ld.param.u32 	%r2, [_Z10copyKerneliPKdPd_param_0];
	ld.param.u64 	%rd1, [_Z10copyKerneliPKdPd_param_1];
	ld.param.u64 	%rd2, [_Z10copyKerneliPKdPd_param_2];
	mov.u32 	%r3, %ctaid.x;
	mov.u32 	%r4, %ntid.x;
	mov.u32 	%r5, %tid.x;
	mad.lo.s32 	%r1, %r3, %r4, %r5;
	setp.ge.s32 	%p1, %r1, %r2;
	@%p1 bra 	$L__BB2_2;
	cvta.to.global.u64 	%rd3, %rd1;
	cvta.to.global.u64 	%rd4, %rd2;
	mul.wide.s32 	%rd5, %r1, 8;
	add.s64 	%rd6, %rd3, %rd5;
	ld.global.f64 	%fd1, [%rd6];
	add.s64 	%rd7, %rd4, %rd5;
	st.global.f64 	[%rd7], %fd1;
$L__BB2_2:
	ret;

}
	// .globl	_Z11scaleKernelidPd
.visible .entry _Z11scaleKernelidPd(
	.param .u32 _Z11scaleKernelidPd_param_0,
	.param .f64 _Z11scaleKernelidPd_param_1,
	.param .u64 .ptr .align 1 _Z11scaleKernelidPd_param_2
)
{
	.reg .pred 	%p<2>;
	.reg .b32 	%r<6>;
	.reg .b64 	%rd<5>;
	.reg .b64 	%fd<4>;

	ld.param.u32 	%r2, [_Z11scaleKernelidPd_param_0];
	ld.param.f64 	%fd1, [_Z11scaleKernelidPd_param_1];
	ld.param.u64 	%rd1, [_Z11scaleKernelidPd_param_2];
	mov.u32 	%r3, %ctaid.x;
	mov.u32 	%r4, %ntid.x;
	mov.u32 	%r5, %tid.x;
	mad.lo.s32 	%r1, %r3, %r4, %r5;
	setp.ge.s32 	%p1, %r1, %r2;
	@%p1 bra 	$L__BB3_2;
	cvta.to.global.u64 	%rd2, %rd1;
	mul.wide.s32 	%rd3, %r1, 8;
	add.s64 	%rd4, %rd2, %rd3;
	ld.global.f64 	%fd2, [%rd4];
	mul.f64 	%fd3, %fd1, %fd2;
	st.global.f64 	[%rd4], %fd3;
$L__BB3_2:
	ret;

}
	// .globl	_Z14subtractKerneliPKdS0_Pd
.visible .entry _Z14subtractKerneliPKdS0_Pd(
	.param .u32 _Z14subtractKerneliPKdS0_Pd_param_0,
	.param .u64 .ptr .align 1 _Z14subtractKerneliPKdS0_Pd_param_1,
	.param .u64 .ptr .align 1 _Z14subtractKerneliPKdS0_Pd_param_2,
	.param .u64 .ptr .align 1 _Z14subtractKerneliPKdS0_Pd_param_3
)
{
	.reg .pred 	%p<2>;
	.reg .b32 	%r<6>;
	.reg .b64 	%rd<11>;
	.reg .b64 	%fd<4>;

	ld.param.u32 	%r2, [_Z14subtractKerneliPKdS0_Pd_param_0];
	ld.param.u64 	%rd1, [_Z14subtractKerneliPKdS0_Pd_param_1];
	ld.param.u64 	%rd2, [_Z14subtractKerneliPKdS0_Pd_param_2];
	ld.param.u64 	%rd3, [_Z14subtractKerneliPKdS0_Pd_param_3];
	mov.u32 	%r3, %ctaid.x;
	mov.u32 	%r4, %ntid.x;
	mov.u32 	%r5, %tid.x;
	mad.lo.s32 	%r1, %r3, %r4, %r5;
	setp.ge.s32 	%p1, %r1, %r2;
	@%p1 bra 	$L__BB4_2;
	cvta.to.global.u64 	%rd4, %rd1;
	cvta.to.global.u64 	%rd5, %rd2;
	cvta.to.global.u64 	%rd6, %rd3;
	mul.wide.s32 	%rd7, %r1, 8;
	add.s64 	%rd8, %rd4, %rd7;
	ld.global.f64 	%fd1, [%rd8];
	add.s64 	%rd9, %rd5, %rd7;
	ld.global.f64 	%fd2, [%rd9];
	sub.f64 	%fd3, %fd1, %fd2;
	add.s64 	%rd10, %rd6, %rd7;
	st.global.f64 	[%rd10], %fd3;
$L__BB4_2:
	ret;

}
	// .globl	_Z14initZeroKerneliPd
.visible .entry _Z14initZeroKerneliPd(
	.param .u32 _Z14initZeroKerneliPd_param_0,
	.param .u64 .ptr .align 1 _Z14initZeroKerneliPd_param_1
)
{
	.reg .pred 	%p<2>;
	.reg .b32 	%r<6>;
	.reg .b64 	%rd<6>;

	ld.param.u32 	%r2, [_Z14initZeroKerneliPd_param_0];
	ld.param.u64 	%rd1, [_Z14initZeroKerneliPd_param_1];
	mov.u32 	%r3, %ctaid.x;
	mov.u32 	%r4, %ntid.x;
	mov.u32 	%r5, %tid.x;
	mad.lo.s32 	%r1, %r3, %r4, %r5;
	setp.ge.s32 	%p1, %r1, %r2;
	@%p1 bra 	$L__BB5_2;
	cvta.to.global.u64 	%rd2, %rd1;
	mul.wide.s32 	%rd3, %r1, 8;
	add.s64 	%rd4, %rd2, %rd3;
	mov.b64 	%rd5, 0;
	st.global.u64 	[%rd4], %rd5;
$L__BB5_2:
	ret;

}
	// .globl	_Z16dotProductKerneliPKdS0_Pd
.visible .entry _Z16dotProductKerneliPKdS0_Pd(
	.param .u32 _Z16dotProductKerneliPKdS0_Pd_param_0,
	.param .u64 .ptr .align 1 _Z16dotProductKerneliPKdS0_Pd_param_1,
	.param .u64 .ptr .align 1 _Z16dotProductKerneliPKdS0_Pd_param_2,
	.param .u64 .ptr .align 1 _Z16dotProductKerneliPKdS0_Pd_param_3
)
{
	.reg .pred 	%p<7>;
	.reg .b32 	%r<19>;
	.reg .b64 	%rd<10>;
	.reg .b64 	%fd<15>;
	// demoted variable
	.shared .align 8 .b8 _ZZ16dotProductKerneliPKdS0_PdE6shared[2048];
	ld.param.u32 	%r10, [_Z16dotProductKerneliPKdS0_Pd_param_0];
	ld.param.u64 	%rd3, [_Z16dotProductKerneliPKdS0_Pd_param_1];
	ld.param.u64 	%rd4, [_Z16dotProductKerneliPKdS0_Pd_param_2];
	ld.param.u64 	%rd5, [_Z16dotProductKerneliPKdS0_Pd_param_3];
	mov.u32 	%r1, %tid.x;
	mov.u32 	%r11, %ctaid.x;
	mov.u32 	%r18, %ntid.x;
	mad.lo.s32 	%r17, %r11, %r18, %r1;
	setp.ge.s32 	%p1, %r17, %r10;
	mov.f64 	%fd14, 0d0000000000000000;
	@%p1 bra 	$L__BB6_3;
	mov.u32 	%r12, %nctaid.x;
	mul.lo.s32 	%r4, %r12, %r18;
	cvta.to.global.u64 	%rd1, %rd3;
	cvta.to.global.u64 	%rd2, %rd4;
	mov.f64 	%fd14, 0d0000000000000000;
$L__BB6_2:
	mul.wide.s32 	%rd6, %r17, 8;
	add.s64 	%rd7, %rd1, %rd6;
	ld.global.f64 	%fd6, [%rd7];
	add.s64 	%rd8, %rd2, %rd6;
	ld.global.f64 	%fd7, [%rd8];
	fma.rn.f64 	%fd14, %fd6, %fd7, %fd14;
	add.s32 	%r17, %r17, %r4;
	setp.lt.s32 	%p2, %r17, %r10;
	@%p2 bra 	$L__BB6_2;
$L__BB6_3:
	shl.b32 	%r13, %r1, 3;
	mov.u32 	%r14, _ZZ16dotProductKerneliPKdS0_PdE6shared;
	add.s32 	%r7, %r14, %r13;
	st.shared.f64 	[%r7], %fd14;
	bar.sync 	0;
	setp.lt.u32 	%p3, %r18, 2;
	@%p3 bra 	$L__BB6_7;
$L__BB6_4:
	shr.u32 	%r9, %r18, 1;
	setp.ge.u32 	%p4, %r1, %r9;
	@%p4 bra 	$L__BB6_6;
	shl.b32 	%r15, %r9, 3;
	add.s32 	%r16, %r7, %r15;
	ld.shared.f64 	%fd8, [%r16];
	ld.shared.f64 	%fd9, [%r7];
	add.f64 	%fd10, %fd8, %fd9;
	st.shared.f64 	[%r7], %fd10;
$L__BB6_6:
	bar.sync 	0;
	setp.gt.u32 	%p5, %r18, 3;
	mov.u32 	%r18, %r9;
	@%p5 bra 	$L__BB6_4;
$L__BB6_7:
	setp.ne.s32 	%p6, %r1, 0;
	@%p6 bra 	$L__BB6_9;
	ld.shared.f64 	%fd11, [_ZZ16dotProductKerneliPKdS0_PdE6shared];
	cvta.to.global.u64 	%rd9, %rd5;
	atom.global.add.f64 	%fd12, [%rd9], %fd11;
$L__BB6_9:
	ret;

}


// ===== COMPILED SASS (sm_100) =====

	.target	sm_100

	.elftype	@"ET_EXEC"


//--------------------- .note.nv.tkinfo           --------------------------
	.section	.note.nv.tkinfo,"",@"SHT_NOTE"
	.sectionflags	@"SHF_NOTE_NV_TKINFO"
	.tkinfo
        /*0018*/ 	.word	0x00000002
        /*0030*/ 	.string	""
        /*0030*/ 	.string	"ptxas"
        /*0030*/ 	.string	"Cuda compilation tools, release 13.0, V13.0.88"
        /*0030*/ 	.string	"Build cuda_13.0.r13.0/compiler.36424714_0"
        /*0030*/ 	.string	"-arch sm_100 -m 64 "



//--------------------- .note.nv.cuinfo           --------------------------
	.section	.note.nv.cuinfo,"",@"SHT_NOTE"
	.sectionflags	@"SHF_NOTE_NV_CUINFO"
        /*0018*/ 	.short	0x0002
        /*001a*/ 	.short	0x0064
        /*001c*/ 	.short	0x0082
	.zero		2


//--------------------- .nv.info                  --------------------------
	.section	.nv.info,"",@"SHT_CUDA_INFO"
	.align	4


	//----- nvinfo : EIATTR_REGCOUNT
	.align		4
        /*0000*/ 	.byte	0x04, 0x2f
        /*0002*/ 	.short	(.L_1 - .L_0)
	.align		4
.L_0:
        /*0004*/ 	.word	index@(_Z18csrMatVecMulKerneliPKdPKiS2_S0_Pd)
        /*0008*/ 	.word	0x00000020


	//----- nvinfo : EIATTR_FRAME_SIZE
	.align		4
.L_1:
        /*000c*/ 	.byte	0x04, 0x11
        /*000e*/ 	.short	(.L_3 - .L_2)
	.align		4
.L_2:
        /*0010*/ 	.word	index@(_Z18csrMatVecMulKerneliPKdPKiS2_S0_Pd)
        /*0014*/ 	.word	0x00000000


	//----- nvinfo : EIATTR_REGCOUNT
	.align		4
.L_3:
        /*0018*/ 	.byte	0x04, 0x2f
        /*001a*/ 	.short	(.L_5 - .L_4)
	.align		4
.L_4:
        /*001c*/ 	.word	index@(_Z10axpyKernelidPKdPd)
        /*0020*/ 	.word	0x0000000a


	//----- nvinfo : EIATTR_FRAME_SIZE
	.align		4
.L_5:
        /*0024*/ 	.byte	0x04, 0x11
        /*0026*/ 	.short	(.L_7 - .L_6)
	.align		4
.L_6:
        /*0028*/ 	.word	index@(_Z10axpyKernelidPKdPd)
        /*002c*/ 	.word	0x00000000


	//----- nvinfo : EIATTR_REGCOUNT
	.align		4
.L_7:
        /*0030*/ 	.byte	0x04, 0x2f
        /*0032*/ 	.short	(.L_9 - .L_8)
	.align		4
.L_8:
        /*0034*/ 	.word	index@(_Z10copyKerneliPKdPd)
        /*0038*/ 	.word	0x0000000a


	//----- nvinfo : EIATTR_FRAME_SIZE
	.align		4
.L_9:
        /*003c*/ 	.byte	0x04, 0x11
        /*003e*/ 	.short	(.L_11 - .L_10)
	.align		4
.L_10:
        /*0040*/ 	.word	index@(_Z10copyKerneliPKdPd)
        /*0044*/ 	.word	0x00000000


	//----- nvinfo : EIATTR_REGCOUNT
	.align		4
.L_11:
        /*0048*/ 	.byte	0x04, 0x2f
        /*004a*/ 	.short	(.L_13 - .L_12)
	.align		4
.L_12:
        /*004c*/ 	.word	index@(_Z11scaleKernelidPd)
        /*0050*/ 	.word	0x00000008


	//----- nvinfo : EIATTR_FRAME_SIZE
	.align		4
.L_13:
        /*0054*/ 	.byte	0x04, 0x11
        /*0056*/ 	.short	(.L_15 - .L_14)
	.align		4
.L_14:
        /*0058*/ 	.word	index@(_Z11scaleKernelidPd)
        /*005c*/ 	.word	0x00000000


	//----- nvinfo : EIATTR_REGCOUNT
	.align		4
.L_15:
        /*0060*/ 	.byte	0x04, 0x2f
        /*0062*/ 	.short	(.L_17 - .L_16)
	.align		4
.L_16:
        /*0064*/ 	.word	index@(_Z14subtractKerneliPKdS0_Pd)
        /*0068*/ 	.word	0x0000000e


	//----- nvinfo : EIATTR_FRAME_SIZE
	.align		4
.L_17:
        /*006c*/ 	.byte	0x04, 0x11
        /*006e*/ 	.short	(.L_19 - .L_18)
	.align		4
.L_18:
        /*0070*/ 	.word	index@(_Z14subtractKerneliPKdS0_Pd)
        /*0074*/ 	.word	0x00000000


	//----- nvinfo : EIATTR_REGCOUNT
	.align		4
.L_19:
        /*0078*/ 	.byte	0x04, 0x2f
        /*007a*/ 	.short	(.L_21 - .L_20)
	.align		4
.L_20:
        /*007c*/ 	.word	index@(_Z14initZeroKerneliPd)
        /*0080*/ 	.word	0x00000008


	//----- nvinfo : EIATTR_FRAME_SIZE
	.align		4
.L_21:
        /*0084*/ 	.byte	0x04, 0x11
        /*0086*/ 	.short	(.L_23 - .L_22)
	.align		4
.L_22:
        /*0088*/ 	.word	index@(_Z14initZeroKerneliPd)
        /*008c*/ 	.word	0x00000000


	//----- nvinfo : EIATTR_REGCOUNT
	.align		4
.L_23:
        /*0090*/ 	.byte	0x04, 0x2f
        /*0092*/ 	.short	(.L_25 - .L_24)
	.align		4
.L_24:
        /*0094*/ 	.word	index@(_Z16dotProductKerneliPKdS0_Pd)
        /*0098*/ 	.word	0x00000012


	//----- nvinfo : EIATTR_FRAME_SIZE
	.align		4
.L_25:
        /*009c*/ 	.byte	0x04, 0x11
        /*009e*/ 	.short	(.L_27 - .L_26)
	.align		4
.L_26:
        /*00a0*/ 	.word	index@(_Z16dotProductKerneliPKdS0_Pd)
        /*00a4*/ 	.word	0x00000000


	//----- nvinfo : EIATTR_MIN_STACK_SIZE
	.align		4
.L_27:
        /*00a8*/ 	.byte	0x04, 0x12
        /*00aa*/ 	.short	(.L_29 - .L_28)
	.align		4
.L_28:
        /*00ac*/ 	.word	index@(_Z16dotProductKerneliPKdS0_Pd)
        /*00b0*/ 	.word	0x00000000


	//----- nvinfo : EIATTR_MIN_STACK_SIZE
	.align		4
.L_29:
        /*00b4*/ 	.byte	0x04, 0x12
        /*00b6*/ 	.short	(.L_31 - .L_30)
	.align		4
.L_30:
        /*00b8*/ 	.word	index@(_Z14initZeroKerneliPd)
        /*00bc*/ 	.word	0x00000000


	//----- nvinfo : EIATTR_MIN_STACK_SIZE
	.align		4
.L_31:
        /*00c0*/ 	.byte	0x04, 0x12
        /*00c2*/ 	.short	(.L_33 - .L_32)
	.align		4
.L_32:
        /*00c4*/ 	.word	index@(_Z14subtractKerneliPKdS0_Pd)
        /*00c8*/ 	.word	0x00000000


	//----- nvinfo : EIATTR_MIN_STACK_SIZE
	.align		4
.L_33:
        /*00cc*/ 	.byte	0x04, 0x12
        /*00ce*/ 	.short	(.L_35 - .L_34)
	.align		4
.L_34:
        /*00d0*/ 	.word	index@(_Z11scaleKernelidPd)
        /*00d4*/ 	.word	0x00000000


	//----- nvinfo : EIATTR_MIN_STACK_SIZE
	.align		4
.L_35:
        /*00d8*/ 	.byte	0x04, 0x12
        /*00da*/ 	.short	(.L_37 - .L_36)
	.align		4
.L_36:
        /*00dc*/ 	.word	index@(_Z10copyKerneliPKdPd)
        /*00e0*/ 	.word	0x00000000


	//----- nvinfo : EIATTR_MIN_STACK_SIZE
	.align		4
.L_37:
        /*00e4*/ 	.byte	0x04, 0x12
        /*00e6*/ 	.short	(.L_39 - .L_38)
	.align		4
.L_38:
        /*00e8*/ 	.word	index@(_Z10axpyKernelidPKdPd)
        /*00ec*/ 	.word	0x00000000


	//----- nvinfo : EIATTR_MIN_STACK_SIZE
	.align		4
.L_39:
        /*00f0*/ 	.byte	0x04, 0x12
        /*00f2*/ 	.short	(.L_41 - .L_40)
	.align		4
.L_40:
        /*00f4*/ 	.word	index@(_Z18csrMatVecMulKerneliPKdPKiS2_S0_Pd)
        /*00f8*/ 	.word	0x00000000
.L_41:


//--------------------- .nv.compat                --------------------------
	.section	.nv.compat,"",@"SHT_CUDA_COMPAT_INFO"
	.align	4
        /*0000*/ 	.byte	0x02, 0x09, 0x00, 0x00, 0x02, 0x02, 0x01, 0x00, 0x02, 0x05, 0x05, 0x00, 0x03, 0x07, 0x01, 0x01
        /*0010*/ 	.byte	0x02, 0x03, 0x00, 0x00, 0x02, 0x06, 0x01, 0x00, 0x04, 0x0b, 0x08, 0x00, 0x01, 0x00, 0x00, 0x00
        /*0020*/ 	.byte	0x00, 0x00, 0x00, 0x00


//--------------------- .nv.info._Z16dotProductKerneliPKdS0_Pd --------------------------
	.section	.nv.info._Z16dotProductKerneliPKdS0_Pd,"",@"SHT_CUDA_INFO"
	.sectionflags	@""
	.align	4


	//----- nvinfo : EIATTR_CUDA_API_VERSION
	.align		4
        /*0000*/ 	.byte	0x04, 0x37
        /*0002*/ 	.short	(.L_43 - .L_42)
.L_42:
        /*0004*/ 	.word	0x00000082


	//----- nvinfo : EIATTR_KPARAM_INFO
	.align		4
.L_43:
        /*0008*/ 	.byte	0x04, 0x17
        /*000a*/ 	.short	(.L_45 - .L_44)
.L_44:
        /*000c*/ 	.word	0x00000000
        /*0010*/ 	.short	0x0003
        /*0012*/ 	.short	0x0018
        /*0014*/ 	.byte	0x00, 0xf5, 0x21, 0x00


	//----- nvinfo : EIATTR_KPARAM_INFO
	.align		4
.L_45:
        /*0018*/ 	.byte	0x04, 0x17
        /*001a*/ 	.short	(.L_47 - .L_46)
.L_46:
        /*001c*/ 	.word	0x00000000
        /*0020*/ 	.short	0x0002
        /*0022*/ 	.short	0x0010
        /*0024*/ 	.byte	0x00, 0xf5, 0x21, 0x00


	//----- nvinfo : EIATTR_KPARAM_INFO
	.align		4
.L_47:
        /*0028*/ 	.byte	0x04, 0x17
        /*002a*/ 	.short	(.L_49 - .L_48)
.L_48:
        /*002c*/ 	.word	0x00000000
        /*0030*/ 	.short	0x0001
        /*0032*/ 	.short	0x0008
        /*0034*/ 	.byte	0x00, 0xf5, 0x21, 0x00


	//----- nvinfo : EIATTR_KPARAM_INFO
	.align		4
.L_49:
        /*0038*/ 	.byte	0x04, 0x17
        /*003a*/ 	.short	(.L_51 - .L_50)
.L_50:
        /*003c*/ 	.word	0x00000000
        /*0040*/ 	.short	0x0000
        /*0042*/ 	.short	0x0000
        /*0044*/ 	.byte	0x00, 0xf0, 0x11, 0x00


	//----- nvinfo : EIATTR_SPARSE_MMA_MASK
	.align		4
.L_51:
        /*0048*/ 	.byte	0x03, 0x50
        /*004a*/ 	.short	0x0000


	//----- nvinfo : EIATTR_MAXREG_COUNT
	.align		4
        /*004c*/ 	.byte	0x03, 0x1b
        /*004e*/ 	.short	0x00ff


	//----- nvinfo : EIATTR_NUM_BARRIERS
	.align		4
        /*0050*/ 	.byte	0x02, 0x4c
        /*0052*/ 	.byte	0x01
	.zero		1


	//----- nvinfo : EIATTR_MERCURY_ISA_VERSION
	.align		4
        /*0054*/ 	.byte	0x03, 0x5f
        /*0056*/ 	.short	0x0101


	//----- nvinfo : EIATTR_VRC_CTA_INIT_COUNT
	.align		4
        /*0058*/ 	.byte	0x02, 0x4a
	.zero		1
	.zero		1


	//----- nvinfo : EIATTR_EXIT_INSTR_OFFSETS
	.align		4
        /*005c*/ 	.byte	0x04, 0x1c
        /*005e*/ 	.short	(.L_53 - .L_52)


	//   ....[0]....
.L_52:
        /*0060*/ 	.word	0x000002d0


	//   ....[1]....
        /*0064*/ 	.word	0x00000340


	//----- nvinfo : EIATTR_CRS_STACK_SIZE
	.align		4
.L_53:
        /*0068*/ 	.byte	0x04, 0x1e
        /*006a*/ 	.short	(.L_55 - .L_54)
.L_54:
        /*006c*/ 	.word	0x00000000


	//----- nvinfo : EIATTR_CBANK_PARAM_SIZE
	.align		4
.L_55:
        /*0070*/ 	.byte	0x03, 0x19
        /*0072*/ 	.short	0x0020


	//----- nvinfo : EIATTR_PARAM_CBANK
	.align		4
        /*0074*/ 	.byte	0x04, 0x0a
        /*0076*/ 	.short	(.L_57 - .L_56)
	.align		4
.L_56:
        /*0078*/ 	.word	index@(.nv.constant0._Z16dotProductKerneliPKdS0_Pd)
        /*007c*/ 	.short	0x0380
        /*007e*/ 	.short	0x0020


	//----- nvinfo : EIATTR_SW_WAR
	.align		4
.L_57:
        /*0080*/ 	.byte	0x04, 0x36
        /*0082*/ 	.short	(.L_59 - .L_58)
.L_58:
        /*0084*/ 	.word	0x00000008
.L_59:


//--------------------- .nv.info._Z14initZeroKerneliPd --------------------------
	.section	.nv.info._Z14initZeroKerneliPd,"",@"SHT_CUDA_INFO"
	.sectionflags	@""
	.align	4


	//----- nvinfo : EIATTR_CUDA_API_VERSION
	.align		4
        /*0000*/ 	.byte	0x04, 0x37
        /*0002*/ 	.short	(.L_61 - .L_60)
.L_60:
        /*0004*/ 	.word	0x00000082


	//----- nvinfo : EIATTR_KPARAM_INFO
	.align		4
.L_61:
        /*0008*/ 	.byte	0x04, 0x17
        /*000a*/ 	.short	(.L_63 - .L_62)
.L_62:
        /*000c*/ 	.word	0x00000000
        /*0010*/ 	.short	0x0001
        /*0012*/ 	.short	0x0008
        /*0014*/ 	.byte	0x00, 0xf5, 0x21, 0x00


	//----- nvinfo : EIATTR_KPARAM_INFO
	.align		4
.L_63:
        /*0018*/ 	.byte	0x04, 0x17
        /*001a*/ 	.short	(.L_65 - .L_64)
.L_64:
        /*001c*/ 	.word	0x00000000
        /*0020*/ 	.short	0x0000
        /*0022*/ 	.short	0x0000
        /*0024*/ 	.byte	0x00, 0xf0, 0x11, 0x00


	//----- nvinfo : EIATTR_SPARSE_MMA_MASK
	.align		4
.L_65:
        /*0028*/ 	.byte	0x03, 0x50
        /*002a*/ 	.short	0x0000


	//----- nvinfo : EIATTR_MAXREG_COUNT
	.align		4
        /*002c*/ 	.byte	0x03, 0x1b
        /*002e*/ 	.short	0x00ff


	//----- nvinfo : EIATTR_MERCURY_ISA_VERSION
	.align		4
        /*0030*/ 	.byte	0x03, 0x5f
        /*0032*/ 	.short	0x0101


	//----- nvinfo : EIATTR_VRC_CTA_INIT_COUNT
	.align		4
        /*0034*/ 	.byte	0x02, 0x4a
	.zero		1
	.zero		1


	//----- nvinfo : EIATTR_EXIT_INSTR_OFFSETS
	.align		4
        /*0038*/ 	.byte	0x04, 0x1c
        /*003a*/ 	.short	(.L_67 - .L_66)


	//   ....[0]....
.L_66:
        /*003c*/ 	.word	0x00000070


	//   ....[1]....
        /*0040*/ 	.word	0x000000c0


	//----- nvinfo : EIATTR_CBANK_PARAM_SIZE
	.align		4
.L_67:
        /*0044*/ 	.byte	0x03, 0x19
        /*0046*/ 	.short	0x0010


	//----- nvinfo : EIATTR_PARAM_CBANK
	.align		4
        /*0048*/ 	.byte	0x04, 0x0a
        /*004a*/ 	.short	(.L_69 - .L_68)
	.align		4
.L_68:
        /*004c*/ 	.word	index@(.nv.constant0._Z14initZeroKerneliPd)
        /*0050*/ 	.short	0x0380
        /*0052*/ 	.short	0x0010


	//----- nvinfo : EIATTR_SW_WAR
	.align		4
.L_69:
        /*0054*/ 	.byte	0x04, 0x36
        /*0056*/ 	.short	(.L_71 - .L_70)
.L_70:
        /*0058*/ 	.word	0x00000008
.L_71:


//--------------------- .nv.info._Z14subtractKerneliPKdS0_Pd --------------------------
	.section	.nv.info._Z14subtractKerneliPKdS0_Pd,"",@"SHT_CUDA_INFO"
	.sectionflags	@""
	.align	4


	//----- nvinfo : EIATTR_CUDA_API_VERSION
	.align		4
        /*0000*/ 	.byte	0x04, 0x37
        /*0002*/ 	.short	(.L_73 - .L_72)
.L_72:
        /*0004*/ 	.word	0x00000082


	//----- nvinfo : EIATTR_KPARAM_INFO
	.align		4
.L_73:
        /*0008*/ 	.byte	0x04, 0x17
        /*000a*/ 	.short	(.L_75 - .L_74)
.L_74:
        /*000c*/ 	.word	0x00000000
        /*0010*/ 	.short	0x0003
        /*0012*/ 	.short	0x0018
        /*0014*/ 	.byte	0x00, 0xf5, 0x21, 0x00


	//----- nvinfo : EIATTR_KPARAM_INFO
	.align		4
.L_75:
        /*0018*/ 	.byte	0x04, 0x17
        /*001a*/ 	.short	(.L_77 - .L_76)
.L_76:
        /*001c*/ 	.word	0x00000000
        /*0020*/ 	.short	0x0002
        /*0022*/ 	.short	0x0010
        /*0024*/ 	.byte	0x00, 0xf5, 0x21, 0x00


	//----- nvinfo : EIATTR_KPARAM_INFO
	.align		4
.L_77:
        /*0028*/ 	.byte	0x04, 0x17
        /*002a*/ 	.short	(.L_79 - .L_78)
.L_78:
        /*002c*/ 	.word	0x00000000
        /*0030*/ 	.short	0x0001
        /*0032*/ 	.short	0x0008
        /*0034*/ 	.byte	0x00, 0xf5, 0x21, 0x00


	//----- nvinfo : EIATTR_KPARAM_INFO
	.align		4
.L_79:
        /*0038*/ 	.byte	0x04, 0x17
        /*003a*/ 	.short	(.L_81 - .L_80)
.L_80:
        /*003c*/ 	.word	0x00000000
        /*0040*/ 	.short	0x0000
        /*0042*/ 	.short	0x0000
        /*0044*/ 	.byte	0x00, 0xf0, 0x11, 0x00


	//----- nvinfo : EIATTR_SPARSE_MMA_MASK
	.align		4
.L_81:
        /*0048*/ 	.byte	0x03, 0x50
        /*004a*/ 	.short	0x0000


	//----- nvinfo : EIATTR_MAXREG_COUNT
	.align		4
        /*004c*/ 	.byte	0x03, 0x1b
        /*004e*/ 	.short	0x00ff


	//----- nvinfo : EIATTR_MERCURY_ISA_VERSION
	.align		4
        /*0050*/ 	.byte	0x03, 0x5f
        /*0052*/ 	.short	0x0101


	//----- nvinfo : EIATTR_VRC_CTA_INIT_COUNT
	.align		4
        /*0054*/ 	.byte	0x02, 0x4a
	.zero		1
	.zero		1


	//----- nvinfo : EIATTR_EXIT_INSTR_OFFSETS
	.align		4
        /*0058*/ 	.byte	0x04, 0x1c
        /*005a*/ 	.short	(.L_83 - .L_82)


	//   ....[0]....
.L_82:
        /*005c*/ 	.word	0x00000070


	//   ....[1]....
        /*0060*/ 	.word	0x00000130


	//----- nvinfo : EIATTR_CBANK_PARAM_SIZE
	.align		4
.L_83:
        /*0064*/ 	.byte	0x03, 0x19
        /*0066*/ 	.short	0x0020


	//----- nvinfo : EIATTR_PARAM_CBANK
	.align		4
        /*0068*/ 	.byte	0x04, 0x0a
        /*006a*/ 	.short	(.L_85 - .L_84)
	.align		4
.L_84:
        /*006c*/ 	.word	index@(.nv.constant0._Z14subtractKerneliPKdS0_Pd)
        /*0070*/ 	.short	0x0380
        /*0072*/ 	.short	0x0020


	//----- nvinfo : EIATTR_SW_WAR
	.align		4
.L_85:
        /*0074*/ 	.byte	0x04, 0x36
        /*0076*/ 	.short	(.L_87 - .L_86)
.L_86:
        /*0078*/ 	.word	0x00000008
.L_87:


//--------------------- .nv.info._Z11scaleKernelidPd --------------------------
	.section	.nv.info._Z11scaleKernelidPd,"",@"SHT_CUDA_INFO"
	.sectionflags	@""
	.align	4


	//----- nvinfo : EIATTR_CUDA_API_VERSION
	.align		4
        /*0000*/ 	.byte	0x04, 0x37
        /*0002*/ 	.short	(.L_89 - .L_88)
.L_88:
        /*0004*/ 	.word	0x00000082


	//----- nvinfo : EIATTR_KPARAM_INFO
	.align		4
.L_89:
        /*0008*/ 	.byte	0x04, 0x17
        /*000a*/ 	.short	(.L_91 - .L_90)
.L_90:
        /*000c*/ 	.word	0x00000000
        /*0010*/ 	.short	0x0002
        /*0012*/ 	.short	0x0010
        /*0014*/ 	.byte	0x00, 0xf5, 0x21, 0x00


	//----- nvinfo : EIATTR_KPARAM_INFO
	.align		4
.L_91:
        /*0018*/ 	.byte	0x04, 0x17
        /*001a*/ 	.short	(.L_93 - .L_92)
.L_92:
        /*001c*/ 	.word	0x00000000
        /*0020*/ 	.short	0x0001
        /*0022*/ 	.short	0x0008
        /*0024*/ 	.byte	0x00, 0xf0, 0x21, 0x00


	//----- nvinfo : EIATTR_KPARAM_INFO
	.align		4
.L_93:
        /*0028*/ 	.byte	0x04, 0x17
        /*002a*/ 	.short	(.L_95 - .L_94)
.L_94:
        /*002c*/ 	.word	0x00000000
        /*0030*/ 	.short	0x0000
        /*0032*/ 	.short	0x0000
        /*0034*/ 	.byte	0x00, 0xf0, 0x11, 0x00


	//----- nvinfo : EIATTR_SPARSE_MMA_MASK
	.align		4
.L_95:
        /*0038*/ 	.byte	0x03, 0x50
        /*003a*/ 	.short	0x0000


	//----- nvinfo : EIATTR_MAXREG_COUNT
	.align		4
        /*003c*/ 	.byte	0x03, 0x1b
        /*003e*/ 	.short	0x00ff


	//----- nvinfo : EIATTR_MERCURY_ISA_VERSION
	.align		4
        /*0040*/ 	.byte	0x03, 0x5f
        /*0042*/ 	.short	0x0101


	//----- nvinfo : EIATTR_VRC_CTA_INIT_COUNT
	.align		4
        /*0044*/ 	.byte	0x02, 0x4a
	.zero		1
	.zero		1


	//----- nvinfo : EIATTR_EXIT_INSTR_OFFSETS
	.align		4
        /*0048*/ 	.byte	0x04, 0x1c
        /*004a*/ 	.short	(.L_97 - .L_96)


	//   ....[0]....
.L_96:
        /*004c*/ 	.word	0x00000070


	//   ....[1]....
        /*0050*/ 	.word	0x000000f0


	//----- nvinfo : EIATTR_CBANK_PARAM_SIZE
	.align		4
.L_97:
        /*0054*/ 	.byte	0x03, 0x19
        /*0056*/ 	.short	0x0018


	//----- nvinfo : EIATTR_PARAM_CBANK
	.align		4
        /*0058*/ 	.byte	0x04, 0x0a
        /*005a*/ 	.short	(.L_99 - .L_98)
	.align		4
.L_98:
        /*005c*/ 	.word	index@(.nv.constant0._Z11scaleKernelidPd)
        /*0060*/ 	.short	0x0380
        /*0062*/ 	.short	0x0018


	//----- nvinfo : EIATTR_SW_WAR
	.align		4
.L_99:
        /*0064*/ 	.byte	0x04, 0x36
        /*0066*/ 	.short	(.L_101 - .L_100)
.L_100:
        /*0068*/ 	.word	0x00000008
.L_101:


//--------------------- .nv.info._Z10copyKerneliPKdPd --------------------------
	.section	.nv.info._Z10copyKerneliPKdPd,"",@"SHT_CUDA_INFO"
	.sectionflags	@""
	.align	4


	//----- nvinfo : EIATTR_CUDA_API_VERSION
	.align		4
        /*0000*/ 	.byte	0x04, 0x37
        /*0002*/ 	.short	(.L_103 - .L_102)
.L_102:
        /*0004*/ 	.word	0x00000082


	//----- nvinfo : EIATTR_KPARAM_INFO
	.align		4
.L_103:
        /*0008*/ 	.byte	0x04, 0x17
        /*000a*/ 	.short	(.L_105 - .L_104)
.L_104:
        /*000c*/ 	.word	0x00000000
        /*0010*/ 	.short	0x0002
        /*0012*/ 	.short	0x0010
        /*0014*/ 	.byte	0x00, 0xf5, 0x21, 0x00


	//----- nvinfo : EIATTR_KPARAM_INFO
	.align		4
.L_105:
        /*0018*/ 	.byte	0x04, 0x17
        /*001a*/ 	.short	(.L_107 - .L_106)
.L_106:
        /*001c*/ 	.word	0x00000000
        /*0020*/ 	.short	0x0001
        /*0022*/ 	.short	0x0008
        /*0024*/ 	.byte	0x00, 0xf5, 0x21, 0x00


	//----- nvinfo : EIATTR_KPARAM_INFO
	.align		4
.L_107:
        /*0028*/ 	.byte	0x04, 0x17
        /*002a*/ 	.short	(.L_109 - .L_108)
.L_108:
        /*002c*/ 	.word	0x00000000
        /*0030*/ 	.short	0x0000
        /*0032*/ 	.short	0x0000
        /*0034*/ 	.byte	0x00, 0xf0, 0x11, 0x00


	//----- nvinfo : EIATTR_SPARSE_MMA_MASK
	.align		4
.L_109:
        /*0038*/ 	.byte	0x03, 0x50
        /*003a*/ 	.short	0x0000


	//----- nvinfo : EIATTR_MAXREG_COUNT
	.align		4
        /*003c*/ 	.byte	0x03, 0x1b
        /*003e*/ 	.short	0x00ff


	//----- nvinfo : EIATTR_MERCURY_ISA_VERSION
	.align		4
        /*0040*/ 	.byte	0x03, 0x5f
        /*0042*/ 	.short	0x0101


	//----- nvinfo : EIATTR_VRC_CTA_INIT_COUNT
	.align		4
        /*0044*/ 	.byte	0x02, 0x4a
	.zero		1
	.zero		1


	//----- nvinfo : EIATTR_EXIT_INSTR_OFFSETS
	.align		4
        /*0048*/ 	.byte	0x04, 0x1c
        /*004a*/ 	.short	(.L_111 - .L_110)


	//   ....[0]....
.L_110:
        /*004c*/ 	.word	0x00000070


	//   ....[1]....
        /*0050*/ 	.word	0x000000f0


	//----- nvinfo : EIATTR_CBANK_PARAM_SIZE
	.align		4
.L_111:
        /*0054*/ 	.byte	0x03, 0x19
        /*0056*/ 	.short	0x0018


	//----- nvinfo : EIATTR_PARAM_CBANK
	.align		4
        /*0058*/ 	.byte	0x04, 0x0a
        /*005a*/ 	.short	(.L_113 - .L_112)
	.align		4
.L_112:
        /*005c*/ 	.word	index@(.nv.constant0._Z10copyKerneliPKdPd)
        /*0060*/ 	.short	0x0380
        /*0062*/ 	.short	0x0018


	//----- nvinfo : EIATTR_SW_WAR
	.align		4
.L_113:
        /*0064*/ 	.byte	0x04, 0x36
        /*0066*/ 	.short	(.L_115 - .L_114)
.L_114:
        /*0068*/ 	.word	0x00000008
.L_115:


//--------------------- .nv.info._Z10axpyKernelidPKdPd --------------------------
	.section	.nv.info._Z10axpyKernelidPKdPd,"",@"SHT_CUDA_INFO"
	.sectionflags	@""
	.align	4


	//----- nvinfo : EIATTR_CUDA_API_VERSION
	.align		4
        /*0000*/ 	.byte	0x04, 0x37
        /*0002*/ 	.short	(.L_117 - .L_116)
.L_116:
        /*0004*/ 	.word	0x00000082


	//----- nvinfo : EIATTR_KPARAM_INFO
	.align		4
.L_117:
        /*0008*/ 	.byte	0x04, 0x17
        /*000a*/ 	.short	(.L_119 - .L_118)
.L_118:
        /*000c*/ 	.word	0x00000000
        /*0010*/ 	.short	0x0003
        /*0012*/ 	.short	0x0018
        /*0014*/ 	.byte	0x00, 0xf5, 0x21, 0x00


	//----- nvinfo : EIATTR_KPARAM_INFO
	.align		4
.L_119:
        /*0018*/ 	.byte	0x04, 0x17
        /*001a*/ 	.short	(.L_121 - .L_120)
.L_120:
        /*001c*/ 	.word	0x00000000
        /*0020*/ 	.short	0x0002
        /*0022*/ 	.short	0x0010
        /*0024*/ 	.byte	0x00, 0xf5, 0x21, 0x00


	//----- nvinfo : EIATTR_KPARAM_INFO
	.align		4
.L_121:
        /*0028*/ 	.byte	0x04, 0x17
        /*002a*/ 	.short	(.L_123 - .L_122)
.L_122:
        /*002c*/ 	.word	0x00000000
        /*0030*/ 	.short	0x0001
        /*0032*/ 	.short	0x0008
        /*0034*/ 	.byte	0x00, 0xf0, 0x21, 0x00


	//----- nvinfo : EIATTR_KPARAM_INFO
	.align		4
.L_123:
        /*0038*/ 	.byte	0x04, 0x17
        /*003a*/ 	.short	(.L_125 - .L_124)
.L_124:
        /*003c*/ 	.word	0x00000000
        /*0040*/ 	.short	0x0000
        /*0042*/ 	.short	0x0000
        /*0044*/ 	.byte	0x00, 0xf0, 0x11, 0x00


	//----- nvinfo : EIATTR_SPARSE_MMA_MASK
	.align		4
.L_125:
        /*0048*/ 	.byte	0x03, 0x50
        /*004a*/ 	.short	0x0000


	//----- nvinfo : EIATTR_MAXREG_COUNT
	.align		4
        /*004c*/ 	.byte	0x03, 0x1b
        /*004e*/ 	.short	0x00ff


	//----- nvinfo : EIATTR_MERCURY_ISA_VERSION
	.align		4
        /*0050*/ 	.byte	0x03, 0x5f
        /*0052*/ 	.short	0x0101


	//----- nvinfo : EIATTR_VRC_CTA_INIT_COUNT
	.align		4
        /*0054*/ 	.byte	0x02, 0x4a
	.zero		1
	.zero		1


	//----- nvinfo : EIATTR_EXIT_INSTR_OFFSETS
	.align		4
        /*0058*/ 	.byte	0x04, 0x1c
        /*005a*/ 	.short	(.L_127 - .L_126)


	//   ....[0]....
.L_126:
        /*005c*/ 	.word	0x00000070


	//   ....[1]....
        /*0060*/ 	.word	0x00000120


	//----- nvinfo : EIATTR_CBANK_PARAM_SIZE
	.align		4
.L_127:
        /*0064*/ 	.byte	0x03, 0x19
        /*0066*/ 	.short	0x0020


	//----- nvinfo : EIATTR_PARAM_CBANK
	.align		4
        /*0068*/ 	.byte	0x04, 0x0a
        /*006a*/ 	.short	(.L_129 - .L_128)
	.align		4
.L_128:
        /*006c*/ 	.word	index@(.nv.constant0._Z10axpyKernelidPKdPd)
        /*0070*/ 	.short	0x0380
        /*0072*/ 	.short	0x0020


	//----- nvinfo : EIATTR_SW_WAR
	.align		4
.L_129:
        /*0074*/ 	.byte	0x04, 0x36
        /*0076*/ 	.short	(.L_131 - .L_130)
.L_130:
        /*0078*/ 	.word	0x00000008
.L_131:


//--------------------- .nv.info._Z18csrMatVecMulKerneliPKdPKiS2_S0_Pd --------------------------
	.section	.nv.info._Z18csrMatVecMulKerneliPKdPKiS2_S0_Pd,"",@"SHT_CUDA_INFO"
	.sectionflags	@""
	.align	4


	//----- nvinfo : EIATTR_CUDA_API_VERSION
	.align		4
        /*0000*/ 	.byte	0x04, 0x37
        /*0002*/ 	.short	(.L_133 - .L_132)
.L_132:
        /*0004*/ 	.word	0x00000082


	//----- nvinfo : EIATTR_KPARAM_INFO
	.align		4
.L_133:
        /*0008*/ 	.byte	0x04, 0x17
        /*000a*/ 	.short	(.L_135 - .L_134)
.L_134:
        /*000c*/ 	.word	0x00000000
        /*0010*/ 	.short	0x0005
        /*0012*/ 	.short	0x0028
        /*0014*/ 	.byte	0x00, 0xf5, 0x21, 0x00


	//----- nvinfo : EIATTR_KPARAM_INFO
	.align		4
.L_135:
        /*0018*/ 	.byte	0x04, 0x17
        /*001a*/ 	.short	(.L_137 - .L_136)
.L_136:
        /*001c*/ 	.word	0x00000000
        /*0020*/ 	.short	0x0004
        /*0022*/ 	.short	0x0020
        /*0024*/ 	.byte	0x00, 0xf5, 0x21, 0x00


	//----- nvinfo : EIATTR_KPARAM_INFO
	.align		4
.L_137:
        /*0028*/ 	.byte	0x04, 0x17
        /*002a*/ 	.short	(.L_139 - .L_138)
.L_138:
        /*002c*/ 	.word	0x00000000
        /*0030*/ 	.short	0x0003
        /*0032*/ 	.short	0x0018
        /*0034*/ 	.byte	0x00, 0xf5, 0x21, 0x00


	//----- nvinfo : EIATTR_KPARAM_INFO
	.align		4
.L_139:
        /*0038*/ 	.byte	0x04, 0x17
        /*003a*/ 	.short	(.L_141 - .L_140)
.L_140:
        /*003c*/ 	.word	0x00000000
        /*0040*/ 	.short	0x0002
        /*0042*/ 	.short	0x0010
        /*0044*/ 	.byte	0x00, 0xf5, 0x21, 0x00


	//----- nvinfo : EIATTR_KPARAM_INFO
	.align		4
.L_141:
        /*0048*/ 	.byte	0x04, 0x17
        /*004a*/ 	.short	(.L_143 - .L_142)
.L_142:
        /*004c*/ 	.word	0x00000000
        /*0050*/ 	.short	0x0001
        /*0052*/ 	.short	0x0008
        /*0054*/ 	.byte	0x00, 0xf5, 0x21, 0x00


	//----- nvinfo : EIATTR_KPARAM_INFO
	.align		4
.L_143:
        /*0058*/ 	.byte	0x04, 0x17
        /*005a*/ 	.short	(.L_145 - .L_144)
.L_144:
        /*005c*/ 	.word	0x00000000
        /*0060*/ 	.short	0x0000
        /*0062*/ 	.short	0x0000
        /*0064*/ 	.byte	0x00, 0xf0, 0x11, 0x00


	//----- nvinfo : EIATTR_SPARSE_MMA_MASK
	.align		4
.L_145:
        /*0068*/ 	.byte	0x03, 0x50
        /*006a*/ 	.short	0x0000


	//----- nvinfo : EIATTR_MAXREG_COUNT
	.align		4
        /*006c*/ 	.byte	0x03, 0x1b
        /*006e*/ 	.short	0x00ff


	//----- nvinfo : EIATTR_MERCURY_ISA_VERSION
	.align		4
        /*0070*/ 	.byte	0x03, 0x5f
        /*0072*/ 	.short	0x0101


	//----- nvinfo : EIATTR_VRC_CTA_INIT_COUNT
	.align		4
        /*0074*/ 	.byte	0x02, 0x4a
	.zero		1
	.zero		1


	//----- nvinfo : EIATTR_EXIT_INSTR_OFFSETS
	.align		4
        /*0078*/ 	.byte	0x04, 0x1c
        /*007a*/ 	.short	(.L_147 - .L_146)


	//   ....[0]....
.L_146:
        /*007c*/ 	.word	0x00000070


	//   ....[1]....
        /*0080*/ 	.word	0x00000e50


	//----- nvinfo : EIATTR_CRS_STACK_SIZE
	.align		4
.L_147:
        /*0084*/ 	.byte	0x04, 0x1e
        /*0086*/ 	.short	(.L_149 - .L_148)
.L_148:
        /*0088*/ 	.word	0x00000000


	//----- nvinfo : EIATTR_CBANK_PARAM_SIZE
	.align		4
.L_149:
        /*008c*/ 	.byte	0x03, 0x19
        /*008e*/ 	.short	0x0030


	//----- nvinfo : EIATTR_PARAM_CBANK
	.align		4
        /*0090*/ 	.byte	0x04, 0x0a
        /*0092*/ 	.short	(.L_151 - .L_150)
	.align		4
.L_150:
        /*0094*/ 	.word	index@(.nv.constant0._Z18csrMatVecMulKerneliPKdPKiS2_S0_Pd)
        /*0098*/ 	.short	0x0380
        /*009a*/ 	.short	0x0030


	//----- nvinfo : EIATTR_SW_WAR
	.align		4
.L_151:
        /*009c*/ 	.byte	0x04, 0x36
        /*009e*/ 	.short	(.L_153 - .L_152)
.L_152:
        /*00a0*/ 	.word	0x00000008
.L_153:


//--------------------- .nv.callgraph             --------------------------
	.section	.nv.callgraph,"",@"SHT_CUDA_CALLGRAPH"
	.align	4
	.sectionentsize	8
	.align		4
        /*0000*/ 	.word	0x00000000
	.align		4
        /*0004*/ 	.word	0xffffffff
	.align		4
        /*0008*/ 	.word	0x00000000
	.align		4
        /*000c*/ 	.word	0xfffffffe
	.align		4
        /*0010*/ 	.word	0x00000000
	.align		4
        /*0014*/ 	.word	0xfffffffd
	.align		4
        /*0018*/ 	.word	0x00000000
	.align		4
        /*001c*/ 	.word	0xfffffffc


//--------------------- .text._Z16dotProductKerneliPKdS0_Pd --------------------------
	.section	.text._Z16dotProductKerneliPKdS0_Pd,"ax",@progbits
	.align	128
        .global         _Z16dotProductKerneliPKdS0_Pd
        .type           _Z16dotProductKerneliPKdS0_Pd,@function
        .size           _Z16dotProductKerneliPKdS0_Pd,(.L_x_22 - _Z16dotProductKerneliPKdS0_Pd)
        .other          _Z16dotProductKerneliPKdS0_Pd,@"STO_CUDA_ENTRY STV_DEFAULT"
_Z16dotProductKerneliPKdS0_Pd:
.text._Z16dotProductKerneliPKdS0_Pd:
[----:B------:R-:W-:Y:S01]  /*0000*/  LDC R1, c[0x0][0x37c] ;  /* 0x0000df00ff017b82 */ /* 0x000fe20000000800 */
[----:B------:R-:W0:Y:S07]  /*0010*/  S2R R13, SR_TID.X ;  /* 0x00000000000d7919 */ /* 0x000e2e0000002100 */
[----:B------:R-:W0:Y:S01]  /*0020*/  S2UR UR4, SR_CTAID.X ;  /* 0x00000000000479c3 */ /* 0x000e220000002500 */
[----:B------:R-:W1:Y:S01]  /*0030*/  LDCU UR5, c[0x0][0x380] ;  /* 0x00007000ff0577ac */ /* 0x000e620008000800 */
[----:B------:R-:W-:Y:S01]  /*0040*/  BSSY.RECONVERGENT B0, `(.L_x_0) ;  /* 0x0000014000007945 */ /* 0x000fe20003800200 */
[----:B------:R-:W-:Y:S01]  /*0050*/  CS2R R2, SRZ ;  /* 0x0000000000027805 */ /* 0x000fe2000001ff00 */
[----:B------:R-:W2:Y:S04]  /*0060*/  LDCU.64 UR6, c[0x0][0x358] ;  /* 0x00006b00ff0677ac */ /* 0x000ea80008000a00 */
[----:B------:R-:W0:Y:S02]  /*0070*/  LDC R12, c[0x0][0x360] ;  /* 0x0000d800ff0c7b82 */ /* 0x000e240000000800 */
[----:B0-----:R-:W-:-:S05]  /*0080*/  IMAD R0, R12, UR4, R13 ;  /* 0x000000040c007c24 */ /* 0x001fca000f8e020d */
[----:B-1----:R-:W-:-:S13]  /*0090*/  ISETP.GE.AND P0, PT, R0, UR5, PT ;  /* 0x0000000500007c0c */ /* 0x002fda000bf06270 */
[----:B--2---:R-:W-:Y:S05]  /*00a0*/  @P0 BRA `(.L_x_1) ;  /* 0x0000000000340947 */ /* 0x004fea0003800000 */
[----:B------:R-:W0:Y:S01]  /*00b0*/  LDC.64 R8, c[0x0][0x388] ;  /* 0x0000e200ff087b82 */ /* 0x000e220000000a00 */
[----:B------:R-:W1:Y:S01]  /*00c0*/  LDCU UR4, c[0x0][0x370] ;  /* 0x00006e00ff0477ac */ /* 0x000e620008000800 */
[----:B------:R-:W-:-:S06]  /*00d0*/  CS2R R2, SRZ ;  /* 0x0000000000027805 */ /* 0x000fcc000001ff00 */
[----:B------:R-:W2:Y:S01]  /*00e0*/  LDC.64 R10, c[0x0][0x390] ;  /* 0x0000e400ff0a7b82 */ /* 0x000ea20000000a00 */
[----:B-1----:R-:W-:-:S07]  /*00f0*/  IMAD R15, R12, UR4, RZ ;  /* 0x000000040c0f7c24 */ /* 0x002fce000f8e02ff */
.L_x_2:
[----:B0-----:R-:W-:-:S04]  /*0100*/  IMAD.WIDE R4, R0, 0x8, R8 ;  /* 0x0000000800047825 */ /* 0x001fc800078e0208 */
[----:B--2---:R-:W-:Y:S02]  /*0110*/  IMAD.WIDE R6, R0, 0x8, R10 ;  /* 0x0000000800067825 */ /* 0x004fe400078e020a */
[----:B------:R-:W2:Y:S04]  /*0120*/  LDG.E.64 R4, desc[UR6][R4.64] ;  /* 0x0000000604047981 */ /* 0x000ea8000c1e1b00 */
[----:B------:R-:W2:Y:S01]  /*0130*/  LDG.E.64 R6, desc[UR6][R6.64] ;  /* 0x0000000606067981 */ /* 0x000ea2000c1e1b00 */
[----:B------:R-:W-:-:S05]  /*0140*/  IMAD.IADD R0, R15, 0x1, R0 ;  /* 0x000000010f007824 */ /* 0x000fca00078e0200 */
[----:B------:R-:W-:Y:S01]  /*0150*/  ISETP.GE.AND P0, PT, R0, UR5, PT ;  /* 0x0000000500007c0c */ /* 0x000fe2000bf06270 */
[----:B--2---:R-:W-:-:S12]  /*0160*/  DFMA R2, R4, R6, R2 ;  /* 0x000000060402722b */ /* 0x004fd80000000002 */
[----:B------:R-:W-:Y:S05]  /*0170*/  @!P0 BRA `(.L_x_2) ;  /* 0xfffffffc00e08947 */ /* 0x000fea000383ffff */
.L_x_1:
[----:B------:R-:W-:Y:S05]  /*0180*/  BSYNC.RECONVERGENT B0 ;  /* 0x0000000000007941 */ /* 0x000fea0003800200 */
.L_x_0:
[----:B------:R-:W0:Y:S01]  /*0190*/  S2UR UR5, SR_CgaCtaId ;  /* 0x00000000000579c3 */ /* 0x000e220000008800 */
[----:B------:R-:W-:Y:S01]  /*01a0*/  UMOV UR4, 0x400 ;  /* 0x0000040000047882 */ /* 0x000fe20000000000 */
[----:B------:R-:W-:Y:S02]  /*01b0*/  ISETP.GE.U32.AND P1, PT, R12, 0x2, PT ;  /* 0x000000020c00780c */ /* 0x000fe40003f26070 */
[----:B------:R-:W-:Y:S01]  /*01c0*/  ISETP.NE.AND P0, PT, R13, RZ, PT ;  /* 0x000000ff0d00720c */ /* 0x000fe20003f05270 */
[----:B0-----:R-:W-:-:S06]  /*01d0*/  ULEA UR4, UR5, UR4, 0x18 ;  /* 0x0000000405047291 */ /* 0x001fcc000f8ec0ff */
[----:B------:R-:W-:-:S05]  /*01e0*/  LEA R7, R13, UR4, 0x3 ;  /* 0x000000040d077c11 */ /* 0x000fca000f8e18ff */
[----:B------:R0:W-:Y:S01]  /*01f0*/  STS.64 [R7], R2 ;  /* 0x0000000207007388 */ /* 0x0001e20000000a00 */
[----:B------:R-:W-:Y:S06]  /*0200*/  BAR.SYNC.DEFER_BLOCKING 0x0 ;  /* 0x0000000000007b1d */ /* 0x000fec0000010000 */
[----:B------:R-:W-:Y:S05]  /*0210*/  @!P1 BRA `(.L_x_3) ;  /* 0x00000000002c9947 */ /* 0x000fea0003800000 */
.L_x_4:
[----:B------:R-:W-:-:S04]  /*0220*/  SHF.R.U32.HI R6, RZ, 0x1, R12 ;  /* 0x00000001ff067819 */ /* 0x000fc8000001160c */
[----:B------:R-:W-:-:S13]  /*0230*/  ISETP.GE.U32.AND P1, PT, R13, R6, PT ;  /* 0x000000060d00720c */ /* 0x000fda0003f26070 */
[----:B------:R-:W-:Y:S01]  /*0240*/  @!P1 IMAD R0, R6, 0x8, R7 ;  /* 0x0000000806009824 */ /* 0x000fe200078e0207 */
[----:B------:R-:W-:Y:S04]  /*0250*/  @!P1 LDS.64 R4, [R7] ;  /* 0x0000000007049984 */ /* 0x000fe80000000a00 */
[----:B0-----:R-:W0:Y:S02]  /*0260*/  @!P1 LDS.64 R2, [R0] ;  /* 0x0000000000029984 */ /* 0x001e240000000a00 */
[----:B0-----:R-:W-:-:S07]  /*0270*/  @!P1 DADD R2, R2, R4 ;  /* 0x0000000002029229 */ /* 0x001fce0000000004 */
[----:B------:R1:W-:Y:S01]  /*0280*/  @!P1 STS.64 [R7], R2 ;  /* 0x0000000207009388 */ /* 0x0003e20000000a00 */
[----:B------:R-:W-:Y:S01]  /*0290*/  BAR.SYNC.DEFER_BLOCKING 0x0 ;  /* 0x0000000000007b1d */ /* 0x000fe20000010000 */
[----:B------:R-:W-:Y:S01]  /*02a0*/  ISETP.GT.U32.AND P1, PT, R12, 0x3, PT ;  /* 0x000000030c00780c */ /* 0x000fe20003f24070 */
[----:B------:R-:W-:-:S12]  /*02b0*/  IMAD.MOV.U32 R12, RZ, RZ, R6 ;  /* 0x000000ffff0c7224 */ /* 0x000fd800078e0006 */
[----:B-1----:R-:W-:Y:S05]  /*02c0*/  @P1 BRA `(.L_x_4) ;  /* 0xfffffffc00d41947 */ /* 0x002fea000383ffff */
.L_x_3:
[----:B------:R-:W-:Y:S05]  /*02d0*/  @P0 EXIT ;  /* 0x000000000000094d */ /* 0x000fea0003800000 */
[----:B------:R-:W1:Y:S01]  /*02e0*/  S2UR UR5, SR_CgaCtaId ;  /* 0x00000000000579c3 */ /* 0x000e620000008800 */
[----:B------:R-:W-:-:S07]  /*02f0*/  UMOV UR4, 0x400 ;  /* 0x0000040000047882 */ /* 0x000fce0000000000 */
[----:B------:R-:W2:Y:S01]  /*0300*/  LDC.64 R4, c[0x0][0x398] ;  /* 0x0000e600ff047b82 */ /* 0x000ea20000000a00 */
[----:B-1----:R-:W-:-:S09]  /*0310*/  ULEA UR4, UR5, UR4, 0x18 ;  /* 0x0000000405047291 */ /* 0x002fd2000f8ec0ff */
[----:B0-----:R-:W2:Y:S04]  /*0320*/  LDS.64 R2, [UR4] ;  /* 0x00000004ff027984 */ /* 0x001ea80008000a00 */
[----:B--2---:R-:W-:Y:S01]  /*0330*/  REDG.E.ADD.F64.RN.STRONG.GPU desc[UR6][R4.64], R2 ;  /* 0x00000002040079a6 */ /* 0x004fe2000c12ff06 */
[----:B------:R-:W-:Y:S05]  /*0340*/  EXIT ;  /* 0x000000000000794d */ /* 0x000fea0003800000 */
.L_x_5:
[----:B------:R-:W-:-:S00]  /*0350*/  BRA `(.L_x_5) ;  /* 0xfffffffc00fc7947 */ /* 0x000fc0000383ffff */
[----:B------:R-:W-:-:S00]  /*0360*/  NOP ;  /* 0x0000000000007918 */ /* 0x000fc00000000000 */
        /* <DEDUP_REMOVED lines=9> */
.L_x_22:


//--------------------- .text._Z14initZeroKerneliPd --------------------------
	.section	.text._Z14initZeroKerneliPd,"ax",@progbits
	.align	128
        .global         _Z14initZeroKerneliPd
        .type           _Z14initZeroKerneliPd,@function
        .size           _Z14initZeroKerneliPd,(.L_x_23 - _Z14initZeroKerneliPd)
        .other          _Z14initZeroKerneliPd,@"STO_CUDA_ENTRY STV_DEFAULT"
_Z14initZeroKerneliPd:
.text._Z14initZeroKerneliPd:
[----:B------:R-:W-:Y:S01]  /*0000*/  LDC R1, c[0x0][0x37c] ;  /* 0x0000df00ff017b82 */ /* 0x000fe20000000800 */
[----:B------:R-:W0:Y:S07]  /*0010*/  S2R R0, SR_TID.X ;  /* 0x0000000000007919 */ /* 0x000e2e0000002100 */
[----:B------:R-:W0:Y:S01]  /*0020*/  S2UR UR4, SR_CTAID.X ;  /* 0x00000000000479c3 */ /* 0x000e220000002500 */
[----:B------:R-:W1:Y:S07]  /*0030*/  LDCU UR5, c[0x0][0x380] ;  /* 0x00007000ff0577ac */ /* 0x000e6e0008000800 */
[----:B------:R-:W0:Y:S02]  /*0040*/  LDC R5, c[0x0][0x360] ;  /* 0x0000d800ff057b82 */ /* 0x000e240000000800 */
[----:B0-----:R-:W-:-:S05]  /*0050*/  IMAD R5, R5, UR4, R0 ;  /* 0x0000000405057c24 */ /* 0x001fca000f8e0200 */
[----:B-1----:R-:W-:-:S13]  /*0060*/  ISETP.GE.AND P0, PT, R5, UR5, PT ;  /* 0x0000000505007c0c */ /* 0x002fda000bf06270 */
[----:B------:R-:W-:Y:S05]  /*0070*/  @P0 EXIT ;  /* 0x000000000000094d */ /* 0x000fea0003800000 */
[----:B------:R-:W0:Y:S01]  /*0080*/  LDC.64 R2, c[0x0][0x388] ;  /* 0x0000e200ff027b82 */ /* 0x000e220000000a00 */
[----:B------:R-:W1:Y:S01]  /*0090*/  LDCU.64 UR4, c[0x0][0x358] ;  /* 0x00006b00ff0477ac */ /* 0x000e620008000a00 */
[----:B0-----:R-:W-:-:S05]  /*00a0*/  IMAD.WIDE R2, R5, 0x8, R2 ;  /* 0x0000000805027825 */ /* 0x001fca00078e0202 */
[----:B-1----:R-:W-:Y:S01]  /*00b0*/  STG.E.64 desc[UR4][R2.64], RZ ;  /* 0x000000ff02007986 */ /* 0x002fe2000c101b04 */
[----:B------:R-:W-:Y:S05]  /*00c0*/  EXIT ;  /* 0x000000000000794d */ /* 0x000fea0003800000 */
.L_x_6:
        /* <DEDUP_REMOVED lines=11> */
.L_x_23:


//--------------------- .text._Z14subtractKerneliPKdS0_Pd --------------------------
	.section	.text._Z14subtractKerneliPKdS0_Pd,"ax",@progbits
	.align	128
        .global         _Z14subtractKerneliPKdS0_Pd
        .type           _Z14subtractKerneliPKdS0_Pd,@function
        .size           _Z14subtractKerneliPKdS0_Pd,(.L_x_24 - _Z14subtractKerneliPKdS0_Pd)
        .other          _Z14subtractKerneliPKdS0_Pd,@"STO_CUDA_ENTRY STV_DEFAULT"
_Z14subtractKerneliPKdS0_Pd:
.text._Z14subtractKerneliPKdS0_Pd:
        /* <DEDUP_REMOVED lines=9> */
[----:B------:R-:W1:Y:S07]  /*0090*/  LDCU.64 UR4, c[0x0][0x358] ;  /* 0x00006b00ff0477ac */ /* 0x000e6e0008000a00 */
[----:B------:R-:W2:Y:S08]  /*00a0*/  LDC.64 R4, c[0x0][0x390] ;  /* 0x0000e400ff047b82 */ /* 0x000eb00000000a00 */
[----:B------:R-:W3:Y:S01]  /*00b0*/  LDC.64 R8, c[0x0][0x398] ;  /* 0x0000e600ff087b82 */ /* 0x000ee20000000a00 */
[----:B0-----:R-:W-:-:S06]  /*00c0*/  IMAD.WIDE R2, R11, 0x8, R2 ;  /* 0x000000080b027825 */ /* 0x001fcc00078e0202 */
[----:B-1----:R-:W4:Y:S01]  /*00d0*/  LDG.E.64 R2, desc[UR4][R2.64] ;  /* 0x0000000402027981 */ /* 0x002f22000c1e1b00 */
[----:B--2---:R-:W-:-:S06]  /*00e0*/  IMAD.WIDE R4, R11, 0x8, R4 ;  /* 0x000000080b047825 */ /* 0x004fcc00078e0204 */
[----:B------:R-:W4:Y:S01]  /*00f0*/  LDG.E.64 R4, desc[UR4][R4.64] ;  /* 0x0000000404047981 */ /* 0x000f22000c1e1b00 */
[----:B---3--:R-:W-:Y:S01]  /*0100*/  IMAD.WIDE R8, R11, 0x8, R8 ;  /* 0x000000080b087825 */ /* 0x008fe200078e0208 */
[----:B----4-:R-:W-:-:S07]  /*0110*/  DADD R6, R2, -R4 ;  /* 0x0000000002067229 */ /* 0x010fce0000000804 */
[----:B------:R-:W-:Y:S01]  /*0120*/  STG.E.64 desc[UR4][R8.64], R6 ;  /* 0x0000000608007986 */ /* 0x000fe2000c101b04 */
[----:B------:R-:W-:Y:S05]  /*0130*/  EXIT ;  /* 0x000000000000794d */ /* 0x000fea0003800000 */
.L_x_7:
        /* <DEDUP_REMOVED lines=12> */
.L_x_24:


//--------------------- .text._Z11scaleKernelidPd --------------------------
	.section	.text._Z11scaleKernelidPd,"ax",@progbits
	.align	128
        .global         _Z11scaleKernelidPd
        .type           _Z11scaleKernelidPd,@function
        .size           _Z11scaleKernelidPd,(.L_x_25 - _Z11scaleKernelidPd)
        .other          _Z11scaleKernelidPd,@"STO_CUDA_ENTRY STV_DEFAULT"
_Z11scaleKernelidPd:
.text._Z11scaleKernelidPd:
        /* <DEDUP_REMOVED lines=10> */
[----:B------:R-:W2:Y:S01]  /*00a0*/  LDCU.64 UR6, c[0x0][0x388] ;  /* 0x00007100ff0677ac */ /* 0x000ea20008000a00 */
[----:B0-----:R-:W-:-:S05]  /*00b0*/  IMAD.WIDE R2, R5, 0x8, R2 ;  /* 0x0000000805027825 */ /* 0x001fca00078e0202 */
[----:B-1----:R-:W2:Y:S02]  /*00c0*/  LDG.E.64 R4, desc[UR4][R2.64] ;  /* 0x0000000402047981 */ /* 0x002ea4000c1e1b00 */
[----:B--2---:R-:W-:-:S07]  /*00d0*/  DMUL R4, R4, UR6 ;  /* 0x0000000604047c28 */ /* 0x004fce0008000000 */
[----:B------:R-:W-:Y:S01]  /*00e0*/  STG.E.64 desc[UR4][R2.64], R4 ;  /* 0x0000000402007986 */ /* 0x000fe2000c101b04 */
[----:B------:R-:W-:Y:S05]  /*00f0*/  EXIT ;  /* 0x000000000000794d */ /* 0x000fea0003800000 */
.L_x_8:
        /* <DEDUP_REMOVED lines=16> */
.L_x_25:


//--------------------- .text._Z10copyKerneliPKdPd --------------------------
	.section	.text._Z10copyKerneliPKdPd,"ax",@progbits
	.align	128
        .global         _Z10copyKerneliPKdPd
        .type           _Z10copyKerneliPKdPd,@function
        .size           _Z10copyKerneliPKdPd,(.L_x_26 - _Z10copyKerneliPKdPd)
        .other          _Z10copyKerneliPKdPd,@"STO_CUDA_ENTRY STV_DEFAULT"
_Z10copyKerneliPKdPd:
.text._Z10copyKerneliPKdPd:
        /* <DEDUP_REMOVED lines=10> */
[----:B------:R-:W2:Y:S01]  /*00a0*/  LDC.64 R4, c[0x0][0x390] ;  /* 0x0000e400ff047b82 */ /* 0x000ea20000000a00 */
[----:B0-----:R-:W-:-:S06]  /*00b0*/  IMAD.WIDE R2, R7, 0x8, R2 ;  /* 0x0000000807027825 */ /* 0x001fcc00078e0202 */
[----:B-1----:R-:W3:Y:S01]  /*00c0*/  LDG.E.64 R2, desc[UR4][R2.64] ;  /* 0x0000000402027981 */ /* 0x002ee2000c1e1b00 */
[----:B--2---:R-:W-:-:S05]  /*00d0*/  IMAD.WIDE R4, R7, 0x8, R4 ;  /* 0x0000000807047825 */ /* 0x004fca00078e0204 */
[----:B---3--:R-:W-:Y:S01]  /*00e0*/  STG.E.64 desc[UR4][R4.64], R2 ;  /* 0x0000000204007986 */ /* 0x008fe2000c101b04 */
[----:B------:R-:W-:Y:S05]  /*00f0*/  EXIT ;  /* 0x000000000000794d */ /* 0x000fea0003800000 */
.L_x_9:
        /* <DEDUP_REMOVED lines=16> */
.L_x_26:


//--------------------- .text._Z10axpyKernelidPKdPd --------------------------
	.section	.text._Z10axpyKernelidPKdPd,"ax",@progbits
	.align	128
        .global         _Z10axpyKernelidPKdPd
        .type           _Z10axpyKernelidPKdPd,@function
        .size           _Z10axpyKernelidPKdPd,(.L_x_27 - _Z10axpyKernelidPKdPd)
        .other          _Z10axpyKernelidPKdPd,@"STO_CUDA_ENTRY STV_DEFAULT"
_Z10axpyKernelidPKdPd:
.text._Z10axpyKernelidPKdPd:
        /* <DEDUP_REMOVED lines=10> */
[----:B------:R-:W2:Y:S06]  /*00a0*/  LDCU.64 UR6, c[0x0][0x388] ;  /* 0x00007100ff0677ac */ /* 0x000eac0008000a00 */
[----:B------:R-:W3:Y:S01]  /*00b0*/  LDC.64 R4, c[0x0][0x398] ;  /* 0x0000e600ff047b82 */ /* 0x000ee20000000a00 */
[----:B0-----:R-:W-:-:S06]  /*00c0*/  IMAD.WIDE R2, R7, 0x8, R2 ;  /* 0x0000000807027825 */ /* 0x001fcc00078e0202 */
[----:B-1----:R-:W2:Y:S01]  /*00d0*/  LDG.E.64 R2, desc[UR4][R2.64] ;  /* 0x0000000402027981 */ /* 0x002ea2000c1e1b00 */
[----:B---3--:R-:W-:-:S05]  /*00e0*/  IMAD.WIDE R4, R7, 0x8, R4 ;  /* 0x0000000807047825 */ /* 0x008fca00078e0204 */
[----:B------:R-:W2:Y:S02]  /*00f0*/  LDG.E.64 R6, desc[UR4][R4.64] ;  /* 0x0000000404067981 */ /* 0x000ea4000c1e1b00 */
[----:B--2---:R-:W-:-:S07]  /*0100*/  DFMA R6, R2, UR6, R6 ;  /* 0x0000000602067c2b */ /* 0x004fce0008000006 */
[----:B------:R-:W-:Y:S01]  /*0110*/  STG.E.64 desc[UR4][R4.64], R6 ;  /* 0x0000000604007986 */ /* 0x000fe2000c101b04 */
[----:B------:R-:W-:Y:S05]  /*0120*/  EXIT ;  /* 0x000000000000794d */ /* 0x000fea0003800000 */
.L_x_10:
        /* <DEDUP_REMOVED lines=13> */
.L_x_27:


//--------------------- .text._Z18csrMatVecMulKerneliPKdPKiS2_S0_Pd --------------------------
	.section	.text._Z18csrMatVecMulKerneliPKdPKiS2_S0_Pd,"ax",@progbits
	.align	128
        .global         _Z18csrMatVecMulKerneliPKdPKiS2_S0_Pd
        .type           _Z18csrMatVecMulKerneliPKdPKiS2_S0_Pd,@function
        .size           _Z18csrMatVecMulKerneliPKdPKiS2_S0_Pd,(.L_x_28 - _Z18csrMatVecMulKerneliPKdPKiS2_S0_Pd)
        .other          _Z18csrMatVecMulKerneliPKdPKiS2_S0_Pd,@"STO_CUDA_ENTRY STV_DEFAULT"
_Z18csrMatVecMulKerneliPKdPKiS2_S0_Pd:
.text._Z18csrMatVecMulKerneliPKdPKiS2_S0_Pd:
        /* <DEDUP_REMOVED lines=11> */
[----:B-1----:R-:W2:Y:S04]  /*00b0*/  LDG.E R4, desc[UR4][R2.64] ;  /* 0x0000000402047981 */ /* 0x002ea8000c1e1900 */
[----:B------:R-:W2:Y:S01]  /*00c0*/  LDG.E R5, desc[UR4][R2.64+0x4] ;  /* 0x0000040402057981 */ /* 0x000ea2000c1e1900 */
[----:B------:R-:W-:Y:S01]  /*00d0*/  BSSY.RECONVERGENT B0, `(.L_x_11) ;  /* 0x00000d4000007945 */ /* 0x000fe20003800200 */
[----:B------:R-:W-:Y:S02]  /*00e0*/  CS2R R26, SRZ ;  /* 0x00000000001a7805 */ /* 0x000fe4000001ff00 */
[----:B--2---:R-:W-:-:S13]  /*00f0*/  ISETP.GE.AND P0, PT, R4, R5, PT ;  /* 0x000000050400720c */ /* 0x004fda0003f06270 */
[----:B------:R-:W-:Y:S05]  /*0100*/  @P0 BRA `(.L_x_12) ;  /* 0x0000000c00400947 */ /* 0x000fea0003800000 */
[----:B------:R-:W-:Y:S01]  /*0110*/  MOV R2, R4 ;  /* 0x0000000400027202 */ /* 0x000fe20000000f00 */
[----:B------:R-:W-:Y:S01]  /*0120*/  BSSY.RECONVERGENT B1, `(.L_x_13) ;  /* 0x0000068000017945 */ /* 0x000fe20003800200 */
[----:B------:R-:W-:Y:S02]  /*0130*/  CS2R R26, SRZ ;  /* 0x00000000001a7805 */ /* 0x000fe4000001ff00 */
[CC--:B------:R-:W-:Y:S02]  /*0140*/  IADD3 R3, PT, PT, -R5.reuse, R2.reuse, RZ ;  /* 0x0000000205037210 */ /* 0x0c0fe40007ffe1ff */
[----:B------:R-:W-:Y:S02]  /*0150*/  IADD3 R4, PT, PT, R5, -R2, RZ ;  /* 0x8000000205047210 */ /* 0x000fe40007ffe0ff */
[----:B------:R-:W-:Y:S02]  /*0160*/  ISETP.GT.U32.AND P1, PT, R3, -0x10, PT ;  /* 0xfffffff00300780c */ /* 0x000fe40003f24070 */
[----:B------:R-:W-:-:S04]  /*0170*/  LOP3.LUT R5, R4, 0xf, RZ, 0xc0, !PT ;  /* 0x0000000f04057812 */ /* 0x000fc800078ec0ff */
[----:B------:R-:W-:-:S07]  /*0180*/  ISETP.NE.AND P0, PT, R5, RZ, PT ;  /* 0x000000ff0500720c */ /* 0x000fce0003f05270 */
[----:B------:R-:W-:Y:S06]  /*0190*/  @P1 BRA `(.L_x_14) ;  /* 0x0000000400801947 */ /* 0x000fec0003800000 */
[----:B------:R-:W0:Y:S01]  /*01a0*/  LDC.64 R6, c[0x0][0x388] ;  /* 0x0000e200ff067b82 */ /* 0x000e220000000a00 */
[----:B------:R-:W-:Y:S02]  /*01b0*/  LOP3.LUT R3, R4, 0xfffffff0, RZ, 0xc0, !PT ;  /* 0xfffffff004037812 */ /* 0x000fe400078ec0ff */
[----:B------:R-:W-:Y:S02]  /*01c0*/  CS2R R26, SRZ ;  /* 0x00000000001a7805 */ /* 0x000fe4000001ff00 */
[----:B------:R-:W-:-:S03]  /*01d0*/  IADD3 R3, PT, PT, -R3, RZ, RZ ;  /* 0x000000ff03037210 */ /* 0x000fc60007ffe1ff */
[----:B------:R-:W1:Y:S01]  /*01e0*/  LDC.64 R8, c[0x0][0x398] ;  /* 0x0000e600ff087b82 */ /* 0x000e620000000a00 */
[----:B0-----:R-:W-:-:S04]  /*01f0*/  IADD3 R6, P1, PT, R6, 0x40, RZ ;  /* 0x0000004006067810 */ /* 0x001fc80007f3e0ff */
[----:B------:R-:W-:Y:S02]  /*0200*/  IADD3.X R7, PT, PT, RZ, R7, RZ, P1, !PT ;  /* 0x00000007ff077210 */ /* 0x000fe40000ffe4ff */
[----:B-1----:R-:W-:-:S04]  /*0210*/  IADD3 R8, P2, PT, R8, 0x20, RZ ;  /* 0x0000002008087810 */ /* 0x002fc80007f5e0ff */
[----:B------:R-:W-:-:S09]  /*0220*/  IADD3.X R9, PT, PT, RZ, R9, RZ, P2, !PT ;  /* 0x00000009ff097210 */ /* 0x000fd200017fe4ff */
.L_x_15:
[C---:B------:R-:W-:Y:S01]  /*0230*/  IMAD.WIDE R28, R2.reuse, 0x4, R8 ;  /* 0x00000004021c7825 */ /* 0x040fe200078e0208 */
[----:B------:R-:W0:Y:S04]  /*0240*/  LDC.64 R12, c[0x0][0x3a0] ;  /* 0x0000e800ff0c7b82 */ /* 0x000e280000000a00 */
[----:B------:R-:W0:Y:S01]  /*0250*/  LDG.E R15, desc[UR4][R28.64+-0x20] ;  /* 0xffffe0041c0f7981 */ /* 0x000e22000c1e1900 */
[----:B------:R-:W-:-:S03]  /*0260*/  IMAD.WIDE R10, R2, 0x8, R6 ;  /* 0x00000008020a7825 */ /* 0x000fc600078e0206 */
[----:B------:R-:W2:Y:S04]  /*0270*/  LDG.E R25, desc[UR4][R28.64+-0x1c] ;  /* 0xffffe4041c197981 */ /* 0x000ea8000c1e1900 */
[----:B------:R-:W3:Y:S04]  /*0280*/  LDG.E.64 R16, desc[UR4][R10.64+-0x40] ;  /* 0xffffc0040a107981 */ /* 0x000ee8000c1e1b00 */
[----:B------:R-:W4:Y:S04]  /*0290*/  LDG.E R19, desc[UR4][R28.64+-0x18] ;  /* 0xffffe8041c137981 */ /* 0x000f28000c1e1900 */
[----:B------:R-:W5:Y:S04]  /*02a0*/  LDG.E.64 R22, desc[UR4][R10.64+-0x38] ;  /* 0xffffc8040a167981 */ /* 0x000f68000c1e1b00 */
[----:B------:R-:W5:Y:S01]  /*02b0*/  LDG.E.64 R20, desc[UR4][R10.64+-0x30] ;  /* 0xffffd0040a147981 */ /* 0x000f62000c1e1b00 */
[----:B0-----:R-:W-:-:S06]  /*02c0*/  IMAD.WIDE R14, R15, 0x8, R12 ;  /* 0x000000080f0e7825 */ /* 0x001fcc00078e020c */
[----:B------:R-:W3:Y:S01]  /*02d0*/  LDG.E.64 R14, desc[UR4][R14.64] ;  /* 0x000000040e0e7981 */ /* 0x000ee2000c1e1b00 */
[----:B--2---:R-:W-:-:S04]  /*02e0*/  IMAD.WIDE R24, R25, 0x8, R12 ;  /* 0x0000000819187825 */ /* 0x004fc800078e020c */
[----:B----4-:R-:W-:-:S06]  /*02f0*/  IMAD.WIDE R18, R19, 0x8, R12 ;  /* 0x0000000813127825 */ /* 0x010fcc00078e020c */
[----:B------:R-:W2:Y:S01]  /*0300*/  LDG.E.64 R18, desc[UR4][R18.64] ;  /* 0x0000000412127981 */ /* 0x000ea2000c1e1b00 */
[----:B---3--:R-:W-:-:S03]  /*0310*/  DFMA R26, R16, R14, R26 ;  /* 0x0000000e101a722b */ /* 0x008fc6000000001a */
[----:B------:R-:W5:Y:S04]  /*0320*/  LDG.E.64 R14, desc[UR4][R24.64] ;  /* 0x00000004180e7981 */ /* 0x000f68000c1e1b00 */
[----:B------:R-:W3:Y:S04]  /*0330*/  LDG.E R17, desc[UR4][R28.64+-0x14] ;  /* 0xffffec041c117981 */ /* 0x000ee8000c1e1900 */
[----:B------:R-:W4:Y:S01]  /*0340*/  LDG.E R25, desc[UR4][R28.64+-0xc] ;  /* 0xfffff4041c197981 */ /* 0x000f22000c1e1900 */
[----:B-----5:R-:W-:-:S03]  /*0350*/  DFMA R22, R22, R14, R26 ;  /* 0x0000000e1616722b */ /* 0x020fc6000000001a */
[----:B------:R-:W5:Y:S01]  /*0360*/  LDG.E R15, desc[UR4][R28.64+-0x10] ;  /* 0xfffff0041c0f7981 */ /* 0x000f62000c1e1900 */
[----:B---3--:R-:W-:-:S03]  /*0370*/  IMAD.WIDE R16, R17, 0x8, R12 ;  /* 0x0000000811107825 */ /* 0x008fc600078e020c */
[----:B------:R-:W3:Y:S01]  /*0380*/  LDG.E R27, desc[UR4][R28.64+-0x8] ;  /* 0xfffff8041c1b7981 */ /* 0x000ee2000c1e1900 */
[----:B--2---:R-:W-:-:S03]  /*0390*/  DFMA R18, R20, R18, R22 ;  /* 0x000000121412722b */ /* 0x004fc60000000016 */
[----:B------:R-:W2:Y:S04]  /*03a0*/  LDG.E.64 R22, desc[UR4][R10.64+-0x28] ;  /* 0xffffd8040a167981 */ /* 0x000ea8000c1e1b00 */
[----:B------:R-:W2:Y:S01]  /*03b0*/  LDG.E.64 R16, desc[UR4][R16.64] ;  /* 0x0000000410107981 */ /* 0x000ea2000c1e1b00 */
[----:B----4-:R-:W-:-:S05]  /*03c0*/  IMAD.WIDE R24, R25, 0x8, R12 ;  /* 0x0000000819187825 */ /* 0x010fca00078e020c */
[----:B------:R-:W4:Y:S04]  /*03d0*/  LDG.E.64 R20, desc[UR4][R24.64] ;  /* 0x0000000418147981 */ /* 0x000f28000c1e1b00 */
[----:B------:R-:W4:Y:S01]  /*03e0*/  LDG.E R25, desc[UR4][R28.64+0x4] ;  /* 0x000004041c197981 */ /* 0x000f22000c1e1900 */
[----:B-----5:R-:W-:-:S06]  /*03f0*/  IMAD.WIDE R14, R15, 0x8, R12 ;  /* 0x000000080f0e7825 */ /* 0x020fcc00078e020c */
[----:B------:R-:W5:Y:S01]  /*0400*/  LDG.E.64 R14, desc[UR4][R14.64] ;  /* 0x000000040e0e7981 */ /* 0x000f62000c1e1b00 */
[----:B--2---:R-:W-:-:S03]  /*0410*/  DFMA R22, R22, R16, R18 ;  /* 0x000000101616722b */ /* 0x004fc60000000012 */
[----:B------:R-:W5:Y:S04]  /*0420*/  LDG.E.64 R18, desc[UR4][R10.64+-0x20] ;  /* 0xffffe0040a127981 */ /* 0x000f68000c1e1b00 */
[----:B------:R-:W4:Y:S01]  /*0430*/  LDG.E.64 R16, desc[UR4][R10.64+-0x18] ;  /* 0xffffe8040a107981 */ /* 0x000f22000c1e1b00 */
[----:B---3--:R-:W-:Y:S01]  /*0440*/  IMAD.WIDE R26, R27, 0x8, R12 ;  /* 0x000000081b1a7825 */ /* 0x008fe200078e020c */
[----:B-----5:R-:W-:Y:S02]  /*0450*/  DFMA R18, R18, R14, R22 ;  /* 0x0000000e1212722b */ /* 0x020fe40000000016 */
[----:B------:R-:W2:Y:S04]  /*0460*/  LDG.E R15, desc[UR4][R28.64+-0x4] ;  /* 0xfffffc041c0f7981 */ /* 0x000ea8000c1e1900 */
[----:B------:R-:W3:Y:S02]  /*0470*/  LDG.E.64 R22, desc[UR4][R10.64+-0x10] ;  /* 0xfffff0040a167981 */ /* 0x000ee4000c1e1b00 */
[----:B----4-:R-:W-:-:S02]  /*0480*/  DFMA R20, R16, R20, R18 ;  /* 0x000000141014722b */ /* 0x010fc40000000012 */
[----:B------:R-:W3:Y:S04]  /*0490*/  LDG.E.64 R16, desc[UR4][R26.64] ;  /* 0x000000041a107981 */ /* 0x000ee8000c1e1b00 */
[----:B------:R-:W4:Y:S04]  /*04a0*/  LDG.E R19, desc[UR4][R28.64] ;  /* 0x000000041c137981 */ /* 0x000f28000c1e1900 */
[----:B------:R-:W5:Y:S01]  /*04b0*/  LDG.E R27, desc[UR4][R28.64+0x8] ;  /* 0x000008041c1b7981 */ /* 0x000f62000c1e1900 */
[----:B--2---:R-:W-:Y:S01]  /*04c0*/  IMAD.WIDE R14, R15, 0x8, R12 ;  /* 0x000000080f0e7825 */ /* 0x004fe200078e020c */
[----:B---3--:R-:W-:-:S02]  /*04d0*/  DFMA R22, R22, R16, R20 ;  /* 0x000000101616722b */ /* 0x008fc40000000014 */
[----:B------:R-:W2:Y:S04]  /*04e0*/  LDG.E.64 R20, desc[UR4][R10.64+-0x8] ;  /* 0xfffff8040a147981 */ /* 0x000ea8000c1e1b00 */
[----:B------:R-:W2:Y:S01]  /*04f0*/  LDG.E.64 R16, desc[UR4][R14.64] ;  /* 0x000000040e107981 */ /* 0x000ea2000c1e1b00 */
[----:B----4-:R-:W-:-:S06]  /*0500*/  IMAD.WIDE R18, R19, 0x8, R12 ;  /* 0x0000000813127825 */ /* 0x010fcc00078e020c */
[----:B------:R-:W3:Y:S04]  /*0510*/  LDG.E.64 R18, desc[UR4][R18.64] ;  /* 0x0000000412127981 */ /* 0x000ee8000c1e1b00 */
[----:B------:R-:W3:Y:S01]  /*0520*/  LDG.E.64 R14, desc[UR4][R10.64] ;  /* 0x000000040a0e7981 */ /* 0x000ee2000c1e1b00 */
[----:B--2---:R-:W-:Y:S01]  /*0530*/  DFMA R20, R20, R16, R22 ;  /* 0x000000101414722b */ /* 0x004fe20000000016 */
[--C-:B------:R-:W-:Y:S02]  /*0540*/  IMAD.WIDE R16, R25, 0x8, R12.reuse ;  /* 0x0000000819107825 */ /* 0x100fe400078e020c */
[----:B------:R-:W2:Y:S02]  /*0550*/  LDG.E.64 R22, desc[UR4][R10.64+0x18] ;  /* 0x000018040a167981 */ /* 0x000ea4000c1e1b00 */
[----:B-----5:R-:W-:-:S02]  /*0560*/  IMAD.WIDE R26, R27, 0x8, R12 ;  /* 0x000000081b1a7825 */ /* 0x020fc400078e020c */
[----:B------:R-:W4:Y:S01]  /*0570*/  LDG.E R25, desc[UR4][R28.64+0x10] ;  /* 0x000010041c197981 */ /* 0x000f22000c1e1900 */
[----:B---3--:R-:W-:-:S03]  /*0580*/  DFMA R18, R14, R18, R20 ;  /* 0x000000120e12722b */ /* 0x008fc60000000014 */
[----:B------:R-:W3:Y:S04]  /*0590*/  LDG.E.64 R16, desc[UR4][R16.64] ;  /* 0x0000000410107981 */ /* 0x000ee8000c1e1b00 */
[----:B------:R-:W3:Y:S04]  /*05a0*/  LDG.E.64 R20, desc[UR4][R10.64+0x8] ;  /* 0x000008040a147981 */ /* 0x000ee8000c1e1b00 */
[----:B------:R-:W5:Y:S01]  /*05b0*/  LDG.E R15, desc[UR4][R28.64+0xc] ;  /* 0x00000c041c0f7981 */ /* 0x000f62000c1e1900 */
[----:B---3--:R-:W-:-:S03]  /*05c0*/  DFMA R20, R20, R16, R18 ;  /* 0x000000101414722b */ /* 0x008fc60000000012 */
[----:B------:R-:W3:Y:S01]  /*05d0*/  LDG.E.64 R18, desc[UR4][R10.64+0x10] ;  /* 0x000010040a127981 */ /* 0x000ee2000c1e1b00 */
[----:B-----5:R-:W-:-:S03]  /*05e0*/  IMAD.WIDE R14, R15, 0x8, R12 ;  /* 0x000000080f0e7825 */ /* 0x020fc600078e020c */
[----:B------:R-:W3:Y:S04]  /*05f0*/  LDG.E.64 R16, desc[UR4][R26.64] ;  /* 0x000000041a107981 */ /* 0x000ee8000c1e1b00 */
[----:B------:R-:W2:Y:S04]  /*0600*/  LDG.E.64 R14, desc[UR4][R14.64] ;  /* 0x000000040e0e7981 */ /* 0x000ea8000c1e1b00 */
[----:B------:R-:W5:Y:S01]  /*0610*/  LDG.E R27, desc[UR4][R28.64+0x18] ;  /* 0x000018041c1b7981 */ /* 0x000f62000c1e1900 */
[----:B---3--:R-:W-:-:S03]  /*0620*/  DFMA R18, R18, R16, R20 ;  /* 0x000000101212722b */ /* 0x008fc60000000014 */
[----:B------:R-:W3:Y:S01]  /*0630*/  LDG.E R21, desc[UR4][R28.64+0x14] ;  /* 0x000014041c157981 */ /* 0x000ee2000c1e1900 */
[----:B----4-:R-:W-:-:S03]  /*0640*/  IMAD.WIDE R16, R25, 0x8, R12 ;  /* 0x0000000819107825 */ /* 0x010fc600078e020c */
[----:B------:R-:W4:Y:S01]  /*0650*/  LDG.E R25, desc[UR4][R28.64+0x1c] ;  /* 0x00001c041c197981 */ /* 0x000f22000c1e1900 */
[----:B--2---:R-:W-:-:S03]  /*0660*/  DFMA R22, R22, R14, R18 ;  /* 0x0000000e1616722b */ /* 0x004fc60000000012 */
[----:B------:R-:W2:Y:S04]  /*0670*/  LDG.E.64 R14, desc[UR4][R10.64+0x20] ;  /* 0x000020040a0e7981 */ /* 0x000ea8000c1e1b00 */
[----:B------:R-:W2:Y:S04]  /*0680*/  LDG.E.64 R16, desc[UR4][R16.64] ;  /* 0x0000000410107981 */ /* 0x000ea8000c1e1b00 */
[----:B------:R-:W4:Y:S01]  /*0690*/  LDG.E.64 R18, desc[UR4][R10.64+0x28] ;  /* 0x000028040a127981 */ /* 0x000f22000c1e1b00 */
[----:B---3--:R-:W-:-:S06]  /*06a0*/  IMAD.WIDE R20, R21, 0x8, R12 ;  /* 0x0000000815147825 */ /* 0x008fcc00078e020c */
[----:B------:R-:W3:Y:S01]  /*06b0*/  LDG.E.64 R20, desc[UR4][R20.64] ;  /* 0x0000000414147981 */ /* 0x000ee2000c1e1b00 */
[----:B--2---:R-:W-:Y:S01]  /*06c0*/  DFMA R14, R14, R16, R22 ;  /* 0x000000100e0e722b */ /* 0x004fe20000000016 */
[--C-:B-----5:R-:W-:Y:S02]  /*06d0*/  IMAD.WIDE R22, R27, 0x8, R12.reuse ;  /* 0x000000081b167825 */ /* 0x120fe400078e020c */
[----:B------:R-:W2:Y:S02]  /*06e0*/  LDG.E.64 R16, desc[UR4][R10.64+0x30] ;  /* 0x000030040a107981 */ /* 0x000ea4000c1e1b00 */
[----:B----4-:R-:W-:Y:S02]  /*06f0*/  IMAD.WIDE R12, R25, 0x8, R12 ;  /* 0x00000008190c7825 */ /* 0x010fe400078e020c */
[----:B------:R-:W4:Y:S04]  /*0700*/  LDG.E.64 R26, desc[UR4][R10.64+0x38] ;  /* 0x000038040a1a7981 */ /* 0x000f28000c1e1b00 */
[----:B------:R-:W2:Y:S04]  /*0710*/  LDG.E.64 R22, desc[UR4][R22.64] ;  /* 0x0000000416167981 */ /* 0x000ea8000c1e1b00 */
[----:B------:R-:W4:Y:S01]  /*0720*/  LDG.E.64 R12, desc[UR4][R12.64] ;  /* 0x000000040c0c7981 */ /* 0x000f22000c1e1b00 */
[----:B------:R-:W-:-:S04]  /*0730*/  IADD3 R3, PT, PT, R3, 0x10, RZ ;  /* 0x0000001003037810 */ /* 0x000fc80007ffe0ff */
[----:B------:R-:W-:Y:S02]  /*0740*/  ISETP.NE.AND P1, PT, R3, RZ, PT ;  /* 0x000000ff0300720c */ /* 0x000fe40003f25270 */
[----:B------:R-:W-:Y:S01]  /*0750*/  IADD3 R2, PT, PT, R2, 0x10, RZ ;  /* 0x0000001002027810 */ /* 0x000fe20007ffe0ff */
[----:B---3--:R-:W-:-:S08]  /*0760*/  DFMA R14, R18, R20, R14 ;  /* 0x00000014120e722b */ /* 0x008fd0000000000e */
[----:B--2---:R-:W-:-:S08]  /*0770*/  DFMA R14, R16, R22, R14 ;  /* 0x00000016100e722b */ /* 0x004fd0000000000e */
[----:B----4-:R-:W-:Y:S01]  /*0780*/  DFMA R26, R26, R12, R14 ;  /* 0x0000000c1a1a722b */ /* 0x010fe2000000000e */
[----:B------:R-:W-:Y:S10]  /*0790*/  @P1 BRA `(.L_x_15) ;  /* 0xfffffff800a41947 */ /* 0x000ff4000383ffff */
.L_x_14:
[----:B------:R-:W-:Y:S05]  /*07a0*/  BSYNC.RECONVERGENT B1 ;  /* 0x0000000000017941 */ /* 0x000fea0003800200 */
.L_x_13:
[----:B------:R-:W-:Y:S05]  /*07b0*/  @!P0 BRA `(.L_x_12) ;  /* 0x0000000400948947 */ /* 0x000fea0003800000 */
[----:B------:R-:W-:Y:S01]  /*07c0*/  ISETP.GE.U32.AND P0, PT, R5, 0x8, PT ;  /* 0x000000080500780c */ /* 0x000fe20003f06070 */
[----:B------:R-:W-:Y:S01]  /*07d0*/  BSSY.RECONVERGENT B1, `(.L_x_16) ;  /* 0x0000032000017945 */ /* 0x000fe20003800200 */
[----:B------:R-:W-:-:S04]  /*07e0*/  LOP3.LUT R3, R4, 0x7, RZ, 0xc0, !PT ;  /* 0x0000000704037812 */ /* 0x000fc800078ec0ff */
[----:B------:R-:W-:-:S07]  /*07f0*/  ISETP.NE.AND P1, PT, R3, RZ, PT ;  /* 0x000000ff0300720c */ /* 0x000fce0003f25270 */
[----:B------:R-:W-:Y:S06]  /*0800*/  @!P0 BRA `(.L_x_17) ;  /* 0x0000000000b88947 */ /* 0x000fec0003800000 */
[----:B------:R-:W0:Y:S08]  /*0810*/  LDC.64 R28, c[0x0][0x398] ;  /* 0x0000e600ff1c7b82 */ /* 0x000e300000000a00 */
[----:B------:R-:W1:Y:S08]  /*0820*/  LDC.64 R6, c[0x0][0x388] ;  /* 0x0000e200ff067b82 */ /* 0x000e700000000a00 */
[----:B------:R-:W2:Y:S01]  /*0830*/  LDC.64 R8, c[0x0][0x3a0] ;  /* 0x0000e800ff087b82 */ /* 0x000ea20000000a00 */
[----:B0-----:R-:W-:-:S05]  /*0840*/  IMAD.WIDE R28, R2, 0x4, R28 ;  /* 0x00000004021c7825 */ /* 0x001fca00078e021c */
[----:B------:R-:W2:Y:S04]  /*0850*/  LDG.E R25, desc[UR4][R28.64] ;  /* 0x000000041c197981 */ /* 0x000ea8000c1e1900 */
[----:B------:R-:W3:Y:S01]  /*0860*/  LDG.E R23, desc[UR4][R28.64+0x4] ;  /* 0x000004041c177981 */ /* 0x000ee2000c1e1900 */
[----:B-1----:R-:W-:-:S03]  /*0870*/  IMAD.WIDE R6, R2, 0x8, R6 ;  /* 0x0000000802067825 */ /* 0x002fc600078e0206 */
[----:B------:R-:W4:Y:S04]  /*0880*/  LDG.E R21, desc[UR4][R28.64+0x8] ;  /* 0x000008041c157981 */ /* 0x000f28000c1e1900 */
[----:B------:R-:W5:Y:S04]  /*0890*/  LDG.E.64 R16, desc[UR4][R6.64] ;  /* 0x0000000406107981 */ /* 0x000f68000c1e1b00 */
[----:B------:R-:W5:Y:S04]  /*08a0*/  LDG.E R11, desc[UR4][R28.64+0xc] ;  /* 0x00000c041c0b7981 */ /* 0x000f68000c1e1900 */
[----:B------:R-:W5:Y:S04]  /*08b0*/  LDG.E.64 R12, desc[UR4][R6.64+0x8] ;  /* 0x00000804060c7981 */ /* 0x000f68000c1e1b00 */
[----:B------:R-:W5:Y:S04]  /*08c0*/  LDG.E R15, desc[UR4][R28.64+0x10] ;  /* 0x000010041c0f7981 */ /* 0x000f68000c1e1900 */
[----:B------:R-:W5:Y:S01]  /*08d0*/  LDG.E R5, desc[UR4][R28.64+0x1c] ;  /* 0x00001c041c057981 */ /* 0x000f62000c1e1900 */
[----:B--2---:R-:W-:-:S05]  /*08e0*/  IMAD.WIDE R24, R25, 0x8, R8 ;  /* 0x0000000819187825 */ /* 0x004fca00078e0208 */
[----:B------:R-:W2:Y:S01]  /*08f0*/  LDG.E.64 R18, desc[UR4][R24.64] ;  /* 0x0000000418127981 */ /* 0x000ea2000c1e1b00 */
[----:B---3--:R-:W-:-:S06]  /*0900*/  IMAD.WIDE R22, R23, 0x8, R8 ;  /* 0x0000000817167825 */ /* 0x008fcc00078e0208 */
[----:B------:R-:W3:Y:S01]  /*0910*/  LDG.E.64 R22, desc[UR4][R22.64] ;  /* 0x0000000416167981 */ /* 0x000ee2000c1e1b00 */
[----:B----4-:R-:W-:-:S03]  /*0920*/  IMAD.WIDE R20, R21, 0x8, R8 ;  /* 0x0000000815147825 */ /* 0x010fc600078e0208 */
[----:B------:R-:W4:Y:S04]  /*0930*/  LDG.E R25, desc[UR4][R28.64+0x18] ;  /* 0x000018041c197981 */ /* 0x000f28000c1e1900 */
[----:B------:R-:W4:Y:S01]  /*0940*/  LDG.E.64 R20, desc[UR4][R20.64] ;  /* 0x0000000414147981 */ /* 0x000f22000c1e1b00 */
[----:B-----5:R-:W-:-:S06]  /*0950*/  IMAD.WIDE R10, R11, 0x8, R8 ;  /* 0x000000080b0a7825 */ /* 0x020fcc00078e0208 */
[----:B------:R-:W5:Y:S01]  /*0960*/  LDG.E.64 R10, desc[UR4][R10.64] ;  /* 0x000000040a0a7981 */ /* 0x000f62000c1e1b00 */
[----:B--2---:R-:W-:-:S03]  /*0970*/  DFMA R16, R16, R18, R26 ;  /* 0x000000121010722b */ /* 0x004fc6000000001a */
[----:B------:R-:W2:Y:S04]  /*0980*/  LDG.E.64 R18, desc[UR4][R6.64+0x10] ;  /* 0x0000100406127981 */ /* 0x000ea8000c1e1b00 */
[----:B------:R-:W5:Y:S01]  /*0990*/  LDG.E R27, desc[UR4][R28.64+0x14] ;  /* 0x000014041c1b7981 */ /* 0x000f62000c1e1900 */
[----:B---3--:R-:W-:-:S03]  /*09a0*/  DFMA R22, R12, R22, R16 ;  /* 0x000000160c16722b */ /* 0x008fc60000000010 */
[----:B------:R-:W3:Y:S01]  /*09b0*/  LDG.E.64 R12, desc[UR4][R6.64+0x18] ;  /* 0x00001804060c7981 */ /* 0x000ee2000c1e1b00 */
[----:B------:R-:W-:-:S03]  /*09c0*/  IMAD.WIDE R14, R15, 0x8, R8 ;  /* 0x000000080f0e7825 */ /* 0x000fc600078e0208 */
[----:B------:R-:W3:Y:S04]  /*09d0*/  LDG.E.64 R16, desc[UR4][R6.64+0x20] ;  /* 0x0000200406107981 */ /* 0x000ee8000c1e1b00 */
[----:B------:R-:W3:Y:S01]  /*09e0*/  LDG.E.64 R14, desc[UR4][R14.64] ;  /* 0x000000040e0e7981 */ /* 0x000ee2000c1e1b00 */
[----:B----4-:R-:W-:-:S06]  /*09f0*/  IMAD.WIDE R24, R25, 0x8, R8 ;  /* 0x0000000819187825 */ /* 0x010fcc00078e0208 */
[----:B------:R-:W4:Y:S01]  /*0a00*/  LDG.E.64 R24, desc[UR4][R24.64] ;  /* 0x0000000418187981 */ /* 0x000f22000c1e1b00 */
[----:B--2---:R-:W-:-:S03]  /*0a10*/  DFMA R18, R18, R20, R22 ;  /* 0x000000141212722b */ /* 0x004fc60000000016 */
[----:B------:R-:W2:Y:S01]  /*0a20*/  LDG.E.64 R20, desc[UR4][R6.64+0x28] ;  /* 0x0000280406147981 */ /* 0x000ea2000c1e1b00 */
[----:B-----5:R-:W-:-:S03]  /*0a30*/  IMAD.WIDE R22, R27, 0x8, R8 ;  /* 0x000000081b167825 */ /* 0x020fc600078e0208 */
[----:B------:R-:W5:Y:S04]  /*0a40*/  LDG.E.64 R26, desc[UR4][R6.64+0x38] ;  /* 0x00003804061a7981 */ /* 0x000f68000c1e1b00 */
[----:B------:R-:W2:Y:S01]  /*0a50*/  LDG.E.64 R22, desc[UR4][R22.64] ;  /* 0x0000000416167981 */ /* 0x000ea2000c1e1b00 */
[----:B---3--:R-:W-:Y:S01]  /*0a60*/  DFMA R12, R12, R10, R18 ;  /* 0x0000000a0c0c722b */ /* 0x008fe20000000012 */
[----:B------:R-:W-:Y:S02]  /*0a70*/  IMAD.WIDE R8, R5, 0x8, R8 ;  /* 0x0000000805087825 */ /* 0x000fe400078e0208 */
[----:B------:R-:W4:Y:S04]  /*0a80*/  LDG.E.64 R10, desc[UR4][R6.64+0x30] ;  /* 0x00003004060a7981 */ /* 0x000f28000c1e1b00 */
[----:B------:R-:W5:Y:S01]  /*0a90*/  LDG.E.64 R8, desc[UR4][R8.64] ;  /* 0x0000000408087981 */ /* 0x000f62000c1e1b00 */
[----:B------:R-:W-:Y:S01]  /*0aa0*/  DFMA R12, R16, R14, R12 ;  /* 0x0000000e100c722b */ /* 0x000fe2000000000c */
[----:B------:R-:W-:-:S07]  /*0ab0*/  IADD3 R2, PT, PT, R2, 0x8, RZ ;  /* 0x0000000802027810 */ /* 0x000fce0007ffe0ff */
[----:B--2---:R-:W-:-:S08]  /*0ac0*/  DFMA R12, R20, R22, R12 ;  /* 0x00000016140c722b */ /* 0x004fd0000000000c */
[----:B----4-:R-:W-:-:S08]  /*0ad0*/  DFMA R10, R10, R24, R12 ;  /* 0x000000180a0a722b */ /* 0x010fd0000000000c */
[----:B-----5:R-:W-:-:S11]  /*0ae0*/  DFMA R26, R26, R8, R10 ;  /* 0x000000081a1a722b */ /* 0x020fd6000000000a */
.L_x_17:
[----:B------:R-:W-:Y:S05]  /*0af0*/  BSYNC.RECONVERGENT B1 ;  /* 0x0000000000017941 */ /* 0x000fea0003800200 */
.L_x_16:
        /* <DEDUP_REMOVED lines=10> */
[----:B------:R-:W1:Y:S04]  /*0ba0*/  LDG.E R15, desc[UR4][R4.64] ;  /* 0x00000004040f7981 */ /* 0x000e68000c1e1900 */
[----:B------:R-:W3:Y:S04]  /*0bb0*/  LDG.E R11, desc[UR4][R4.64+0x4] ;  /* 0x00000404040b7981 */ /* 0x000ee8000c1e1900 */
[----:B------:R-:W4:Y:S04]  /*0bc0*/  LDG.E R7, desc[UR4][R4.64+0x8] ;  /* 0x0000080404077981 */ /* 0x000f28000c1e1900 */
[----:B------:R-:W5:Y:S01]  /*0bd0*/  LDG.E R3, desc[UR4][R4.64+0xc] ;  /* 0x00000c0404037981 */ /* 0x000f62000c1e1900 */
[----:B--2---:R-:W-:-:S05]  /*0be0*/  IMAD.WIDE R20, R2, 0x8, R20 ;  /* 0x0000000802147825 */ /* 0x004fca00078e0214 */
[----:B------:R-:W2:Y:S04]  /*0bf0*/  LDG.E.64 R12, desc[UR4][R20.64] ;  /* 0x00000004140c7981 */ /* 0x000ea8000c1e1b00 */
[----:B------:R-:W2:Y:S04]  /*0c00*/  LDG.E.64 R8, desc[UR4][R20.64+0x8] ;  /* 0x0000080414087981 */ /* 0x000ea8000c1e1b00 */
[----:B------:R-:W2:Y:S01]  /*0c10*/  LDG.E.64 R4, desc[UR4][R20.64+0x10] ;  /* 0x0000100414047981 */ /* 0x000ea2000c1e1b00 */
[----:B-1----:R-:W-:-:S04]  /*0c20*/  IMAD.WIDE R14, R15, 0x8, R18 ;  /* 0x000000080f0e7825 */ /* 0x002fc800078e0212 */
[--C-:B---3--:R-:W-:Y:S02]  /*0c30*/  IMAD.WIDE R10, R11, 0x8, R18.reuse ;  /* 0x000000080b0a7825 */ /* 0x108fe400078e0212 */
[----:B------:R-:W2:Y:S02]  /*0c40*/  LDG.E.64 R14, desc[UR4][R14.64] ;  /* 0x000000040e0e7981 */ /* 0x000ea4000c1e1b00 */
[--C-:B----4-:R-:W-:Y:S02]  /*0c50*/  IMAD.WIDE R6, R7, 0x8, R18.reuse ;  /* 0x0000000807067825 */ /* 0x110fe400078e0212 */
[----:B------:R-:W3:Y:S02]  /*0c60*/  LDG.E.64 R10, desc[UR4][R10.64] ;  /* 0x000000040a0a7981 */ /* 0x000ee4000c1e1b00 */
[----:B-----5:R-:W-:Y:S02]  /*0c70*/  IMAD.WIDE R22, R3, 0x8, R18 ;  /* 0x0000000803167825 */ /* 0x020fe400078e0212 */
[----:B------:R-:W4:Y:S04]  /*0c80*/  LDG.E.64 R6, desc[UR4][R6.64] ;  /* 0x0000000406067981 */ /* 0x000f28000c1e1b00 */
[----:B------:R-:W5:Y:S04]  /*0c90*/  LDG.E.64 R18, desc[UR4][R20.64+0x18] ;  /* 0x0000180414127981 */ /* 0x000f68000c1e1b00 */
[----:B------:R-:W5:Y:S01]  /*0ca0*/  LDG.E.64 R22, desc[UR4][R22.64] ;  /* 0x0000000416167981 */ /* 0x000f62000c1e1b00 */
[----:B------:R-:W-:Y:S01]  /*0cb0*/  IADD3 R2, PT, PT, R2, 0x4, RZ ;  /* 0x0000000402027810 */ /* 0x000fe20007ffe0ff */
[----:B--2---:R-:W-:-:S08]  /*0cc0*/  DFMA R12, R12, R14, R26 ;  /* 0x0000000e0c0c722b */ /* 0x004fd0000000001a */
[----:B---3--:R-:W-:-:S08]  /*0cd0*/  DFMA R8, R8, R10, R12 ;  /* 0x0000000a0808722b */ /* 0x008fd0000000000c */
[----:B----4-:R-:W-:-:S08]  /*0ce0*/  DFMA R4, R4, R6, R8 ;  /* 0x000000060404722b */ /* 0x010fd00000000008 */
[----:B-----5:R-:W-:-:S11]  /*0cf0*/  DFMA R26, R18, R22, R4 ;  /* 0x00000016121a722b */ /* 0x020fd60000000004 */
.L_x_19:
[----:B------:R-:W-:Y:S05]  /*0d00*/  BSYNC.RECONVERGENT B1 ;  /* 0x0000000000017941 */ /* 0x000fea0003800200 */
.L_x_18:
[----:B------:R-:W-:Y:S05]  /*0d10*/  @!P1 BRA `(.L_x_12) ;  /* 0x00000000003c9947 */ /* 0x000fea0003800000 */
[----:B------:R-:W0:Y:S01]  /*0d20*/  LDC.64 R14, c[0x0][0x3a0] ;  /* 0x0000e800ff0e7b82 */ /* 0x000e220000000a00 */
[----:B------:R-:W-:-:S07]  /*0d30*/  IADD3 R16, PT, PT, -R16, RZ, RZ ;  /* 0x000000ff10107210 */ /* 0x000fce0007ffe1ff */
[----:B------:R-:W1:Y:S08]  /*0d40*/  LDC.64 R10, c[0x0][0x398] ;  /* 0x0000e600ff0a7b82 */ /* 0x000e700000000a00 */
[----:B------:R-:W2:Y:S02]  /*0d50*/  LDC.64 R12, c[0x0][0x388] ;  /* 0x0000e200ff0c7b82 */ /* 0x000ea40000000a00 */
.L_x_20:
[----:B-1----:R-:W-:-:S06]  /*0d60*/  IMAD.WIDE R4, R2, 0x4, R10 ;  /* 0x0000000402047825 */ /* 0x002fcc00078e020a */
[----:B------:R-:W0:Y:S01]  /*0d70*/  LDG.E R5, desc[UR4][R4.64] ;  /* 0x0000000404057981 */ /* 0x000e22000c1e1900 */
[----:B--2---:R-:W-:-:S06]  /*0d80*/  IMAD.WIDE R6, R2, 0x8, R12 ;  /* 0x0000000802067825 */ /* 0x004fcc00078e020c */
[----:B------:R-:W2:Y:S01]  /*0d90*/  LDG.E.64 R6, desc[UR4][R6.64] ;  /* 0x0000000406067981 */ /* 0x000ea2000c1e1b00 */
[----:B------:R-:W-:Y:S01]  /*0da0*/  IADD3 R16, PT, PT, R16, 0x1, RZ ;  /* 0x0000000110107810 */ /* 0x000fe20007ffe0ff */
[----:B0-----:R-:W-:-:S06]  /*0db0*/  IMAD.WIDE R8, R5, 0x8, R14 ;  /* 0x0000000805087825 */ /* 0x001fcc00078e020e */
[----:B------:R-:W2:Y:S01]  /*0dc0*/  LDG.E.64 R8, desc[UR4][R8.64] ;  /* 0x0000000408087981 */ /* 0x000ea2000c1e1b00 */
[----:B------:R-:W-:Y:S02]  /*0dd0*/  ISETP.NE.AND P0, PT, R16, RZ, PT ;  /* 0x000000ff1000720c */ /* 0x000fe40003f05270 */
[----:B------:R-:W-:Y:S01]  /*0de0*/  IADD3 R2, PT, PT, R2, 0x1, RZ ;  /* 0x0000000102027810 */ /* 0x000fe20007ffe0ff */
[----:B--2---:R-:W-:-:S10]  /*0df0*/  DFMA R26, R6, R8, R26 ;  /* 0x00000008061a722b */ /* 0x004fd4000000001a */
[----:B------:R-:W-:Y:S05]  /*0e00*/  @P0 BRA `(.L_x_20) ;  /* 0xfffffffc00d40947 */ /* 0x000fea000383ffff */
.L_x_12:
[----:B------:R-:W-:Y:S05]  /*0e10*/  BSYNC.RECONVERGENT B0 ;  /* 0x0000000000007941 */ /* 0x000fea0003800200 */
.L_x_11:
[----:B------:R-:W0:Y:S02]  /*0e20*/  LDC.64 R2, c[0x0][0x3a8] ;  /* 0x0000ea00ff027b82 */ /* 0x000e240000000a00 */
[----:B0-----:R-:W-:-:S05]  /*0e30*/  IMAD.WIDE R2, R0, 0x8, R2 ;  /* 0x0000000800027825 */ /* 0x001fca00078e0202 */
[----:B------:R-:W-:Y:S01]  /*0e40*/  STG.E.64 desc[UR4][R2.64], R26 ;  /* 0x0000001a02007986 */ /* 0x000fe2000c101b04 */
[----:B------:R-:W-:Y:S05]  /*0e50*/  EXIT ;  /* 0x000000000000794d */ /* 0x000fea0003800000 */
.L_x_21:
        /* <DEDUP_REMOVED lines=10> */
.L_x_28:


//--------------------- .nv.shared._Z16dotProductKerneliPKdS0_Pd --------------------------
	.section	.nv.shared._Z16dotProductKerneliPKdS0_Pd,"aw",@nobits
	.sectionflags	@""
	.align	8
.nv.shared._Z16dotProductKerneliPKdS0_Pd:
	.zero		3072


//--------------------- .nv.shared.reserved.0     --------------------------
	.section	.nv.shared.reserved.0,"aw",@nobits
	.weak		__nv_reservedSMEM_offset_0_alias
	.size		__nv_reservedSMEM_offset_0_alias, 0, 64
	.other		__nv_reservedSMEM_offset_0_alias,@"STO_CUDA_RESERVED_SHARED STV_DEFAULT"
__nv_reservedSMEM_offset_0_alias:
	.zero		0
	.zero		64


//--------------------- .nv.constant0._Z16dotProductKerneliPKdS0_Pd --------------------------
	.section	.nv.constant0._Z16dotProductKerneliPKdS0_Pd,"a",@progbits
	.sectionflags	@""
	.align	4
.nv.constant0._Z16dotProductKerneliPKdS0_Pd:
	.zero		928


//--------------------- .nv.constant0._Z14initZeroKerneliPd --------------------------
	.section	.nv.constant0._Z14initZeroKerneliPd,"a",@progbits
	.sectionflags	@""
	.align	4
.nv.constant0._Z14initZeroKerneliPd:
	.zero		912


//--------------------- .nv.constant0._Z14subtractKerneliPKdS0_Pd --------------------------
	.section	.nv.constant0._Z14subtractKerneliPKdS0_Pd,"a",@progbits
	.sectionflags	@""
	.align	4
.nv.constant0._Z14subtractKerneliPKdS0_Pd:
	.zero		928


//--------------------- .nv.constant0._Z11scaleKernelidPd --------------------------
	.section	.nv.constant0._Z11scaleKernelidPd,"a",@progbits
	.sectionflags	@""
	.align	4
.nv.constant0._Z11scaleKernelidPd:
	.zero		920


//--------------------- .nv.constant0._Z10copyKerneliPKdPd --------------------------
	.section	.nv.constant0._Z10copyKerneliPKdPd,"a",@progbits
	.sectionflags	@""
	.align	4
.nv.constant0._Z10copyKerneliPKdPd:
	.zero		920


//--------------------- .nv.constant0._Z10axpyKernelidPKdPd --------------------------
	.section	.nv.constant0._Z10axpyKernelidPKdPd,"a",@progbits
	.sectionflags	@""
	.align	4
.nv.constant0._Z10axpyKernelidPKdPd:
	.zero		928


//--------------------- .nv.constant0._Z18csrMatVecMulKerneliPKdPKiS2_S0_Pd --------------------------
	.section	.nv.constant0._Z18csrMatVecMulKerneliPKdPKiS2_S0_Pd,"a",@progbits
	.sectionflags	@""
	.align	4
.nv.constant0._Z18csrMatVecMulKerneliPKdPKiS2_S0_Pd:
	.zero		944


//--------------------- SYMBOLS --------------------------

	.type		.nv.reservedSmem.offset0,@object
	.size		.nv.reservedSmem.offset0,0x4
	.type		.nv.reservedSmem.cap,@object
	.size		.nv.reservedSmem.cap,0x4
